	.target	sm_90a

	.elftype	@"ET_EXEC"


//--------------------- .note.nv.tkinfo           --------------------------
	.section	.note.nv.tkinfo,"",@"SHT_NOTE"
	.sectionflags	@"SHF_NOTE_NV_TKINFO"
	.tkinfo
        /*0018*/ 	.word	0x00000002
        /*0030*/ 	.string	""
        /*0030*/ 	.string	"ptxas"
        /*0030*/ 	.string	"Cuda compilation tools, release 13.0, V13.0.88"
        /*0030*/ 	.string	"Build cuda_13.0.r13.0/compiler.36424714_0"
        /*0030*/ 	.string	"-arch sm_90a -m 64 "



//--------------------- .note.nv.cuinfo           --------------------------
	.section	.note.nv.cuinfo,"",@"SHT_NOTE"
	.sectionflags	@"SHF_NOTE_NV_CUINFO"
        /*0018*/ 	.short	0x0002
        /*001a*/ 	.short	0x005a
        /*001c*/ 	.short	0x0082
	.zero		2


//--------------------- .nv.info                  --------------------------
	.section	.nv.info,"",@"SHT_CUDA_INFO"
	.align	4


	//----- nvinfo : EIATTR_REGCOUNT
	.align		4
        /*0000*/ 	.byte	0x04, 0x2f
        /*0002*/ 	.short	(.L_12 - .L_11)
	.align		4
.L_11:
        /*0004*/ 	.word	index@(_ZN7cutlass13device_kernelINS_4conv6kernel13ConvUniversalINS1_16ConvProblemShapeILNS1_8OperatorE0ELi3EEENS1_10collective14CollectiveConvINS1_46MainloopSm90TmaGmmaWarpSpecializedImplicitGemmILS5_0ELi5ELi3EN4cute5tupleIJNSA_1CILi2EEENSC_ILi1EEESE_EEENS1_36KernelImplicitTmaWarpSpecializedSm90ELi1EEENSB_IJNSC_ILi256EEENSC_ILi64EEENSB_IJSJ_EEEEEENS_10bfloat16_tESM_NSA_8TiledMMAINSA_8MMA_AtomIJNSA_4SM904GMMA27MMA_64x64x16_F32BF16BF16_SSILNSQ_5MajorE0ELSS_0ELNSQ_7ScaleInE1ELST_1EEEEEENSA_6LayoutINSB_IJSE_SE_SE_EEENSB_IJNSC_ILi0EEESY_SY_EEEEENSB_IJNSA_10UnderscoreES11_S11_EEEEENS7_6detail26Sm90ImplicitGemmTileTraitsINSA_20SM90_TMA_LOAD_IM2COLENSA_14ComposedLayoutINSA_7SwizzleILi3ELi4ELi3EEENSA_18smem_ptr_flag_bitsILi16EEENSW_INSB_IJNSB_IJNSC_ILi8EEENSC_ILi32EEEEEENSB_IJSJ_SE_EEENSB_IJSE_NSC_ILi5EEEEEEEEENSB_IJNSB_IJSJ_NSC_ILi512EEEEEENSB_IJSE_SY_EEENSB_IJSY_NSC_ILi16384EEEEEEEEEEEEEvEENS15_INSA_23SM90_TMA_LOAD_MULTICASTENS17_IS19_S1B_NSW_INSB_IJNSB_IJS1C_S1C_EEES1F_S1H_EEENSB_IJS1K_S1L_NSB_IJSY_NSC_ILi4096EEEEEEEEEEEEEvEEEENS_8epilogue10collective6detail29Sm90TmaWarpSpecializedAdapterINS23_15DefaultEpilogueISM_NSB_IJNSB_IJllllEEESE_SY_EEES28_NS22_6thread17LinearCombinationISM_Li1EffLNS29_9ScaleType4KindE0ELNS_15FloatRoundStyleE2ESM_EENS_4gemm15EpilogueDefaultEEEEEvvEEEEvNT_6ParamsE)
        /*0008*/ 	.word	0x0000009a


	//----- nvinfo : EIATTR_FRAME_SIZE
	.align		4
.L_12:
        /*000c*/ 	.byte	0x04, 0x11
        /*000e*/ 	.short	(.L_14 - .L_13)
	.align		4
.L_13:
        /*0010*/ 	.word	index@(_ZN7cutlass13device_kernelINS_4conv6kernel13ConvUniversalINS1_16ConvProblemShapeILNS1_8OperatorE0ELi3EEENS1_10collective14CollectiveConvINS1_46MainloopSm90TmaGmmaWarpSpecializedImplicitGemmILS5_0ELi5ELi3EN4cute5tupleIJNSA_1CILi2EEENSC_ILi1EEESE_EEENS1_36KernelImplicitTmaWarpSpecializedSm90ELi1EEENSB_IJNSC_ILi256EEENSC_ILi64EEENSB_IJSJ_EEEEEENS_10bfloat16_tESM_NSA_8TiledMMAINSA_8MMA_AtomIJNSA_4SM904GMMA27MMA_64x64x16_F32BF16BF16_SSILNSQ_5MajorE0ELSS_0ELNSQ_7ScaleInE1ELST_1EEEEEENSA_6LayoutINSB_IJSE_SE_SE_EEENSB_IJNSC_ILi0EEESY_SY_EEEEENSB_IJNSA_10UnderscoreES11_S11_EEEEENS7_6detail26Sm90ImplicitGemmTileTraitsINSA_20SM90_TMA_LOAD_IM2COLENSA_14ComposedLayoutINSA_7SwizzleILi3ELi4ELi3EEENSA_18smem_ptr_flag_bitsILi16EEENSW_INSB_IJNSB_IJNSC_ILi8EEENSC_ILi32EEEEEENSB_IJSJ_SE_EEENSB_IJSE_NSC_ILi5EEEEEEEEENSB_IJNSB_IJSJ_NSC_ILi512EEEEEENSB_IJSE_SY_EEENSB_IJSY_NSC_ILi16384EEEEEEEEEEEEEvEENS15_INSA_23SM90_TMA_LOAD_MULTICASTENS17_IS19_S1B_NSW_INSB_IJNSB_IJS1C_S1C_EEES1F_S1H_EEENSB_IJS1K_S1L_NSB_IJSY_NSC_ILi4096EEEEEEEEEEEEEvEEEENS_8epilogue10collective6detail29Sm90TmaWarpSpecializedAdapterINS23_15DefaultEpilogueISM_NSB_IJNSB_IJllllEEESE_SY_EEES28_NS22_6thread17LinearCombinationISM_Li1EffLNS29_9ScaleType4KindE0ELNS_15FloatRoundStyleE2ESM_EENS_4gemm15EpilogueDefaultEEEEEvvEEEEvNT_6ParamsE)
        /*0014*/ 	.word	0x00000000


	//----- nvinfo : EIATTR_MIN_STACK_SIZE
	.align		4
.L_14:
        /*0018*/ 	.byte	0x04, 0x12
        /*001a*/ 	.short	(.L_16 - .L_15)
	.align		4
.L_15:
        /*001c*/ 	.word	index@(_ZN7cutlass13device_kernelINS_4conv6kernel13ConvUniversalINS1_16ConvProblemShapeILNS1_8OperatorE0ELi3EEENS1_10collective14CollectiveConvINS1_46MainloopSm90TmaGmmaWarpSpecializedImplicitGemmILS5_0ELi5ELi3EN4cute5tupleIJNSA_1CILi2EEENSC_ILi1EEESE_EEENS1_36KernelImplicitTmaWarpSpecializedSm90ELi1EEENSB_IJNSC_ILi256EEENSC_ILi64EEENSB_IJSJ_EEEEEENS_10bfloat16_tESM_NSA_8TiledMMAINSA_8MMA_AtomIJNSA_4SM904GMMA27MMA_64x64x16_F32BF16BF16_SSILNSQ_5MajorE0ELSS_0ELNSQ_7ScaleInE1ELST_1EEEEEENSA_6LayoutINSB_IJSE_SE_SE_EEENSB_IJNSC_ILi0EEESY_SY_EEEEENSB_IJNSA_10UnderscoreES11_S11_EEEEENS7_6detail26Sm90ImplicitGemmTileTraitsINSA_20SM90_TMA_LOAD_IM2COLENSA_14ComposedLayoutINSA_7SwizzleILi3ELi4ELi3EEENSA_18smem_ptr_flag_bitsILi16EEENSW_INSB_IJNSB_IJNSC_ILi8EEENSC_ILi32EEEEEENSB_IJSJ_SE_EEENSB_IJSE_NSC_ILi5EEEEEEEEENSB_IJNSB_IJSJ_NSC_ILi512EEEEEENSB_IJSE_SY_EEENSB_IJSY_NSC_ILi16384EEEEEEEEEEEEEvEENS15_INSA_23SM90_TMA_LOAD_MULTICASTENS17_IS19_S1B_NSW_INSB_IJNSB_IJS1C_S1C_EEES1F_S1H_EEENSB_IJS1K_S1L_NSB_IJSY_NSC_ILi4096EEEEEEEEEEEEEvEEEENS_8epilogue10collective6detail29Sm90TmaWarpSpecializedAdapterINS23_15DefaultEpilogueISM_NSB_IJNSB_IJllllEEESE_SY_EEES28_NS22_6thread17LinearCombinationISM_Li1EffLNS29_9ScaleType4KindE0ELNS_15FloatRoundStyleE2ESM_EENS_4gemm15EpilogueDefaultEEEEEvvEEEEvNT_6ParamsE)
        /*0020*/ 	.word	0x00000000
.L_16:


//--------------------- .nv.compat                --------------------------
	.section	.nv.compat,"",@"SHT_CUDA_COMPAT_INFO"
	.align	4
        /*0000*/ 	.byte	0x02, 0x09, 0x01, 0x00, 0x02, 0x02, 0x04, 0x00, 0x02, 0x05, 0x05, 0x00, 0x03, 0x07, 0x01, 0x01
        /*0010*/ 	.byte	0x02, 0x03, 0x01, 0x00, 0x02, 0x06, 0x01, 0x00, 0x04, 0x0b, 0x08, 0x00, 0x00, 0x00, 0x00, 0x00
        /*0020*/ 	.byte	0x00, 0x00, 0x00, 0x00


//--------------------- .nv.info._ZN7cutlass13device_kernelINS_4conv6kernel13ConvUniversalINS1_16ConvProblemShapeILNS1_8OperatorE0ELi3EEENS1_10collective14CollectiveConvINS1_46MainloopSm90TmaGmmaWarpSpecializedImplicitGemmILS5_0ELi5ELi3EN4cute5tupleIJNSA_1CILi2EEENSC_ILi1EEESE_EEENS1_36KernelImplicitTmaWarpSpecializedSm90ELi1EEENSB_IJNSC_ILi256EEENSC_ILi64EEENSB_IJSJ_EEEEEENS_10bfloat16_tESM_NSA_8TiledMMAINSA_8MMA_AtomIJNSA_4SM904GMMA27MMA_64x64x16_F32BF16BF16_SSILNSQ_5MajorE0ELSS_0ELNSQ_7ScaleInE1ELST_1EEEEEENSA_6LayoutINSB_IJSE_SE_SE_EEENSB_IJNSC_ILi0EEESY_SY_EEEEENSB_IJNSA_10UnderscoreES11_S11_EEEEENS7_6detail26Sm90ImplicitGemmTileTraitsINSA_20SM90_TMA_LOAD_IM2COLENSA_14ComposedLayoutINSA_7SwizzleILi3ELi4ELi3EEENSA_18smem_ptr_flag_bitsILi16EEENSW_INSB_IJNSB_IJNSC_ILi8EEENSC_ILi32EEEEEENSB_IJSJ_SE_EEENSB_IJSE_NSC_ILi5EEEEEEEEENSB_IJNSB_IJSJ_NSC_ILi512EEEEEENSB_IJSE_SY_EEENSB_IJSY_NSC_ILi16384EEEEEEEEEEEEEvEENS15_INSA_23SM90_TMA_LOAD_MULTICASTENS17_IS19_S1B_NSW_INSB_IJNSB_IJS1C_S1C_EEES1F_S1H_EEENSB_IJS1K_S1L_NSB_IJSY_NSC_ILi4096EEEEEEEEEEEEEvEEEENS_8epilogue10collective6detail29Sm90TmaWarpSpecializedAdapterINS23_15DefaultEpilogueISM_NSB_IJNSB_IJllllEEESE_SY_EEES28_NS22_6thread17LinearCombinationISM_Li1EffLNS29_9ScaleType4KindE0ELNS_15FloatRoundStyleE2ESM_EENS_4gemm15EpilogueDefaultEEEEEvvEEEEvNT_6ParamsE --------------------------
	.section	.nv.info._ZN7cutlass13device_kernelINS_4conv6kernel13ConvUniversalINS1_16ConvProblemShapeILNS1_8OperatorE0ELi3EEENS1_10collective14CollectiveConvINS1_46MainloopSm90TmaGmmaWarpSpecializedImplicitGemmILS5_0ELi5ELi3EN4cute5tupleIJNSA_1CILi2EEENSC_ILi1EEESE_EEENS1_36KernelImplicitTmaWarpSpecializedSm90ELi1EEENSB_IJNSC_ILi256EEENSC_ILi64EEENSB_IJSJ_EEEEEENS_10bfloat16_tESM_NSA_8TiledMMAINSA_8MMA_AtomIJNSA_4SM904GMMA27MMA_64x64x16_F32BF16BF16_SSILNSQ_5MajorE0ELSS_0ELNSQ_7ScaleInE1ELST_1EEEEEENSA_6LayoutINSB_IJSE_SE_SE_EEENSB_IJNSC_ILi0EEESY_SY_EEEEENSB_IJNSA_10UnderscoreES11_S11_EEEEENS7_6detail26Sm90ImplicitGemmTileTraitsINSA_20SM90_TMA_LOAD_IM2COLENSA_14ComposedLayoutINSA_7SwizzleILi3ELi4ELi3EEENSA_18smem_ptr_flag_bitsILi16EEENSW_INSB_IJNSB_IJNSC_ILi8EEENSC_ILi32EEEEEENSB_IJSJ_SE_EEENSB_IJSE_NSC_ILi5EEEEEEEEENSB_IJNSB_IJSJ_NSC_ILi512EEEEEENSB_IJSE_SY_EEENSB_IJSY_NSC_ILi16384EEEEEEEEEEEEEvEENS15_INSA_23SM90_TMA_LOAD_MULTICASTENS17_IS19_S1B_NSW_INSB_IJNSB_IJS1C_S1C_EEES1F_S1H_EEENSB_IJS1K_S1L_NSB_IJSY_NSC_ILi4096EEEEEEEEEEEEEvEEEENS_8epilogue10collective6detail29Sm90TmaWarpSpecializedAdapterINS23_15DefaultEpilogueISM_NSB_IJNSB_IJllllEEESE_SY_EEES28_NS22_6thread17LinearCombinationISM_Li1EffLNS29_9ScaleType4KindE0ELNS_15FloatRoundStyleE2ESM_EENS_4gemm15EpilogueDefaultEEEEEvvEEEEvNT_6ParamsE,"",@"SHT_CUDA_INFO"
	.sectionflags	@""
	.align	4


	//----- nvinfo : EIATTR_CUDA_API_VERSION
	.align		4
        /*0000*/ 	.byte	0x04, 0x37
        /*0002*/ 	.short	(.L_18 - .L_17)
.L_17:
        /*0004*/ 	.word	0x00000082


	//----- nvinfo : EIATTR_KPARAM_INFO
	.align		4
.L_18:
        /*0008*/ 	.byte	0x04, 0x17
        /*000a*/ 	.short	(.L_20 - .L_19)
.L_19:
        /*000c*/ 	.word	0x00000000
        /*0010*/ 	.short	0x0000
        /*0012*/ 	.short	0x0070
        /*0014*/ 	.byte	0x00, 0xf0, 0x01, 0x10


	//----- nvinfo : EIATTR_SPARSE_MMA_MASK
	.align		4
.L_20:
        /*0018*/ 	.byte	0x03, 0x50
        /*001a*/ 	.short	0x0000


	//----- nvinfo : EIATTR_MAXREG_COUNT
	.align		4
        /*001c*/ 	.byte	0x03, 0x1b
        /*001e*/ 	.short	0x00ff


	//----- nvinfo : EIATTR_NUM_BARRIERS
	.align		4
        /*0020*/ 	.byte	0x02, 0x4c
        /*0022*/ 	.byte	0x01
	.zero		1


	//----- nvinfo : EIATTR_MERCURY_ISA_VERSION
	.align		4
        /*0024*/ 	.byte	0x03, 0x5f
        /*0026*/ 	.short	0x0101


	//----- nvinfo : EIATTR_COOP_GROUP_MASK_REGIDS
	.align		4
        /*0028*/ 	.byte	0x04, 0x29
        /*002a*/ 	.short	(.L_22 - .L_21)


	//   ....[0]....
.L_21:
        /*002c*/ 	.word	0xffffffff


	//   ....[1]....
        /*0030*/ 	.word	0xffffffff


	//   ....[2]....
        /*0034*/ 	.word	0xffffffff


	//   ....[3]....
        /*0038*/ 	.word	0xffffffff


	//----- nvinfo : EIATTR_COOP_GROUP_INSTR_OFFSETS
	.align		4
.L_22:
        /*003c*/ 	.byte	0x04, 0x28
        /*003e*/ 	.short	(.L_24 - .L_23)


	//   ....[0]....
.L_23:
        /*0040*/ 	.word	0x00000070


	//   ....[1]....
        /*0044*/ 	.word	0x00000080


	//   ....[2]....
        /*0048*/ 	.word	0x00000140


	//   ....[3]....
        /*004c*/ 	.word	0x000006c0


	//----- nvinfo : EIATTR_MBARRIER_INSTR_OFFSETS
	.align		4
.L_24:
        /*0050*/ 	.byte	0x04, 0x39
        /*0052*/ 	.short	(.L_26 - .L_25)


	//   ....[0]....
.L_25:
        /*0054*/ 	.word	0x000002f0
        /*0058*/ 	.word	0x000000ff
        /*005c*/ 	.word	0x00032000
        /*0060*/ 	.short	0x0100
        /*0062*/ 	.byte	0x08
	.zero		1


	//   ....[1]....
        /*0064*/ 	.word	0x00000300
        /*0068*/ 	.word	0x000000ff
        /*006c*/ 	.word	0x00032028
        /*0070*/ 	.short	0x0100
        /*0072*/ 	.byte	0x08
	.zero		1


	//   ....[2]....
        /*0074*/ 	.word	0x00000310
        /*0078*/ 	.word	0x000000ff
        /*007c*/ 	.word	0x00032008
        /*0080*/ 	.short	0x0100
        /*0082*/ 	.byte	0x08
	.zero		1


	//   ....[3]....
        /*0084*/ 	.word	0x00000320
        /*0088*/ 	.word	0x000000ff
        /*008c*/ 	.word	0x00032030
        /*0090*/ 	.short	0x0100
        /*0092*/ 	.byte	0x08
	.zero		1


	//   ....[4]....
        /*0094*/ 	.word	0x00000330
        /*0098*/ 	.word	0x000000ff
        /*009c*/ 	.word	0x00032010
        /*00a0*/ 	.short	0x0100
        /*00a2*/ 	.byte	0x08
	.zero		1


	//   ....[5]....
        /*00a4*/ 	.word	0x00000340
        /*00a8*/ 	.word	0x000000ff
        /*00ac*/ 	.word	0x00032038
        /*00b0*/ 	.short	0x0100
        /*00b2*/ 	.byte	0x08
	.zero		1


	//   ....[6]....
        /*00b4*/ 	.word	0x00000350
        /*00b8*/ 	.word	0x000000ff
        /*00bc*/ 	.word	0x00032018
        /*00c0*/ 	.short	0x0100
        /*00c2*/ 	.byte	0x08
	.zero		1


	//   ....[7]....
        /*00c4*/ 	.word	0x00000360
        /*00c8*/ 	.word	0x000000ff
        /*00cc*/ 	.word	0x00032040
        /*00d0*/ 	.short	0x0100
        /*00d2*/ 	.byte	0x08
	.zero		1


	//   ....[8]....
        /*00d4*/ 	.word	0x00000370
        /*00d8*/ 	.word	0x000000ff
        /*00dc*/ 	.word	0x00032020
        /*00e0*/ 	.short	0x0100
        /*00e2*/ 	.byte	0x08
	.zero		1


	//   ....[9]....
        /*00e4*/ 	.word	0x00000380
        /*00e8*/ 	.word	0x000000ff
        /*00ec*/ 	.word	0x00032048
        /*00f0*/ 	.short	0x0100
        /*00f2*/ 	.byte	0x08
	.zero		1


	//   ....[10]....
        /*00f4*/ 	.word	0x00000f30
        /*00f8*/ 	.word	0x00000006
        /*00fc*/ 	.word	0x00032000
        /*0100*/ 	.short	0x010a
        /*0102*/ 	.byte	0x3f
	.zero		1


	//   ....[11]....
        /*0104*/ 	.word	0x000015d0
        /*0108*/ 	.word	0x00000008
        /*010c*/ 	.word	0x00032000
        /*0110*/ 	.short	0x010a
        /*0112*/ 	.byte	0x3f
	.zero		1


	//   ....[12]....
        /*0114*/ 	.word	0x00001b20
        /*0118*/ 	.word	0x00000007
        /*011c*/ 	.word	0x00000000
        /*0120*/ 	.short	0x0101
        /*0122*/ 	.byte	0x3f
	.zero		1


	//   ....[13]....
        /*0124*/ 	.word	0x00001d50
        /*0128*/ 	.word	0x00000003
        /*012c*/ 	.word	0x00000000
        /*0130*/ 	.short	0x0101
        /*0132*/ 	.byte	0x3f
	.zero		1


	//   ....[14]....
        /*0134*/ 	.word	0x0000c420
        /*0138*/ 	.word	0x0000000d
        /*013c*/ 	.word	0x00032028
        /*0140*/ 	.short	0x010a
        /*0142*/ 	.byte	0x3f
	.zero		1


	//   ....[15]....
        /*0144*/ 	.word	0x0000cc30
        /*0148*/ 	.word	0x00000004
        /*014c*/ 	.word	0x00000000
        /*0150*/ 	.short	0x010a
        /*0152*/ 	.byte	0x3f
	.zero		1


	//   ....[16]....
        /*0154*/ 	.word	0x0000cce0
        /*0158*/ 	.word	0x00000000
        /*015c*/ 	.word	0x00000000
        /*0160*/ 	.short	0x010a
        /*0162*/ 	.byte	0x3f
	.zero		1


	//   ....[17]....
        /*0164*/ 	.word	0x0000cd90
        /*0168*/ 	.word	0x00000000
        /*016c*/ 	.word	0x00000000
        /*0170*/ 	.short	0x010a
        /*0172*/ 	.byte	0x3f
	.zero		1


	//   ....[18]....
        /*0174*/ 	.word	0x0000ce40
        /*0178*/ 	.word	0x00000000
        /*017c*/ 	.word	0x00000000
        /*0180*/ 	.short	0x010a
        /*0182*/ 	.byte	0x3f
	.zero		1


	//   ....[19]....
        /*0184*/ 	.word	0x0000cef0
        /*0188*/ 	.word	0x00000003
        /*018c*/ 	.word	0x00000000
        /*0190*/ 	.short	0x010a
        /*0192*/ 	.byte	0x3f
	.zero		1


	//----- nvinfo : EIATTR_NUM_MBARRIERS
	.align		4
.L_26:
        /*0194*/ 	.byte	0x03, 0x38
        /*0196*/ 	.short	0x000a


	//----- nvinfo : EIATTR_EXIT_INSTR_OFFSETS
	.align		4
        /*0198*/ 	.byte	0x04, 0x1c
        /*019a*/ 	.short	(.L_28 - .L_27)


	//   ....[0]....
.L_27:
        /*019c*/ 	.word	0x00000a60


	//   ....[1]....
        /*01a0*/ 	.word	0x00001eb0


	//   ....[2]....
        /*01a4*/ 	.word	0x00008f50


	//   ....[3]....
        /*01a8*/ 	.word	0x00008f90


	//   ....[4]....
        /*01ac*/ 	.word	0x0000c1e0


	//   ....[5]....
        /*01b0*/ 	.word	0x0000c220


	//   ....[6]....
        /*01b4*/ 	.word	0x0000c240


	//   ....[7]....
        /*01b8*/ 	.word	0x0000cb20


	//   ....[8]....
        /*01bc*/ 	.word	0x0000cf20


	//----- nvinfo : EIATTR_MAX_THREADS
	.align		4
.L_28:
        /*01c0*/ 	.byte	0x04, 0x05
        /*01c2*/ 	.short	(.L_30 - .L_29)
.L_29:
        /*01c4*/ 	.word	0x00000100
        /*01c8*/ 	.word	0x00000001
        /*01cc*/ 	.word	0x00000001


	//----- nvinfo : EIATTR_CRS_STACK_SIZE
	.align		4
.L_30:
        /*01d0*/ 	.byte	0x04, 0x1e
        /*01d2*/ 	.short	(.L_32 - .L_31)
.L_31:
        /*01d4*/ 	.word	0x00000000


	//----- nvinfo : EIATTR_CBANK_PARAM_SIZE
	.align		4
.L_32:
        /*01d8*/ 	.byte	0x03, 0x19
        /*01da*/ 	.short	0x0470


	//----- nvinfo : EIATTR_PARAM_CBANK
	.align		4
        /*01dc*/ 	.byte	0x04, 0x0a
        /*01de*/ 	.short	(.L_34 - .L_33)
	.align		4
.L_33:
        /*01e0*/ 	.word	index@(.nv.constant0._ZN7cutlass13device_kernelINS_4conv6kernel13ConvUniversalINS1_16ConvProblemShapeILNS1_8OperatorE0ELi3EEENS1_10collective14CollectiveConvINS1_46MainloopSm90TmaGmmaWarpSpecializedImplicitGemmILS5_0ELi5ELi3EN4cute5tupleIJNSA_1CILi2EEENSC_ILi1EEESE_EEENS1_36KernelImplicitTmaWarpSpecializedSm90ELi1EEENSB_IJNSC_ILi256EEENSC_ILi64EEENSB_IJSJ_EEEEEENS_10bfloat16_tESM_NSA_8TiledMMAINSA_8MMA_AtomIJNSA_4SM904GMMA27MMA_64x64x16_F32BF16BF16_SSILNSQ_5MajorE0ELSS_0ELNSQ_7ScaleInE1ELST_1EEEEEENSA_6LayoutINSB_IJSE_SE_SE_EEENSB_IJNSC_ILi0EEESY_SY_EEEEENSB_IJNSA_10UnderscoreES11_S11_EEEEENS7_6detail26Sm90ImplicitGemmTileTraitsINSA_20SM90_TMA_LOAD_IM2COLENSA_14ComposedLayoutINSA_7SwizzleILi3ELi4ELi3EEENSA_18smem_ptr_flag_bitsILi16EEENSW_INSB_IJNSB_IJNSC_ILi8EEENSC_ILi32EEEEEENSB_IJSJ_SE_EEENSB_IJSE_NSC_ILi5EEEEEEEEENSB_IJNSB_IJSJ_NSC_ILi512EEEEEENSB_IJSE_SY_EEENSB_IJSY_NSC_ILi16384EEEEEEEEEEEEEvEENS15_INSA_23SM90_TMA_LOAD_MULTICASTENS17_IS19_S1B_NSW_INSB_IJNSB_IJS1C_S1C_EEES1F_S1H_EEENSB_IJS1K_S1L_NSB_IJSY_NSC_ILi4096EEEEEEEEEEEEEvEEEENS_8epilogue10collective6detail29Sm90TmaWarpSpecializedAdapterINS23_15DefaultEpilogueISM_NSB_IJNSB_IJllllEEESE_SY_EEES28_NS22_6thread17LinearCombinationISM_Li1EffLNS29_9ScaleType4KindE0ELNS_15FloatRoundStyleE2ESM_EENS_4gemm15EpilogueDefaultEEEEEvvEEEEvNT_6ParamsE)
        /*01e4*/ 	.short	0x0210
        /*01e6*/ 	.short	0x0470


	//----- nvinfo : EIATTR_SW_WAR
	.align		4
.L_34:
        /*01e8*/ 	.byte	0x04, 0x36
        /*01ea*/ 	.short	(.L_36 - .L_35)
.L_35:
        /*01ec*/ 	.word	0x00000008
.L_36:


//--------------------- .nv.callgraph             --------------------------
	.section	.nv.callgraph,"",@"SHT_CUDA_CALLGRAPH"
	.align	4
	.sectionentsize	8
	.align		4
        /*0000*/ 	.word	0x00000000
	.align		4
        /*0004*/ 	.word	0xffffffff
	.align		4
        /*0008*/ 	.word	0x00000000
	.align		4
        /*000c*/ 	.word	0xfffffffe
	.align		4
        /*0010*/ 	.word	0x00000000
	.align		4
        /*0014*/ 	.word	0xfffffffd
	.align		4
        /*0018*/ 	.word	0x00000000
	.align		4
        /*001c*/ 	.word	0xfffffffc


//--------------------- .nv.constant4             --------------------------
	.section	.nv.constant4,"a",@progbits
	.align	8
	.align		8
.nv.constant4:
        /*0000*/ 	.dword	_ZN39_INTERNAL_3613adba_4_k_cu_21f4527e_31884cuda3std3__45__cpo5beginE
	.align		8
        /*0008*/ 	.dword	_ZN39_INTERNAL_3613adba_4_k_cu_21f4527e_31884cuda3std3__45__cpo3endE
	.align		8
        /*0010*/ 	.dword	_ZN39_INTERNAL_3613adba_4_k_cu_21f4527e_31884cuda3std3__45__cpo6cbeginE
	.align		8
        /*0018*/ 	.dword	_ZN39_INTERNAL_3613adba_4_k_cu_21f4527e_31884cuda3std3__45__cpo4cendE
	.align		8
        /*0020*/ 	.dword	_ZN39_INTERNAL_3613adba_4_k_cu_21f4527e_31884cuda3std3__441_GLOBAL__N__3613adba_4_k_cu_21f4527e_31886ignoreE
	.align		8
        /*0028*/ 	.dword	_ZN39_INTERNAL_3613adba_4_k_cu_21f4527e_31884cuda3std3__419piecewise_constructE
	.align		8
        /*0030*/ 	.dword	_ZN39_INTERNAL_3613adba_4_k_cu_21f4527e_31884cuda3std3__48in_placeE
	.align		8
        /*0038*/ 	.dword	_ZN39_INTERNAL_3613adba_4_k_cu_21f4527e_31884cuda3std6ranges3__45__cpo4swapE
	.align		8
        /*0040*/ 	.dword	_ZN39_INTERNAL_3613adba_4_k_cu_21f4527e_31884cuda3std6ranges3__45__cpo9iter_moveE
	.align		8
        /*0048*/ 	.dword	_ZN39_INTERNAL_3613adba_4_k_cu_21f4527e_31884cute7productE
	.align		8
        /*0050*/ 	.dword	_ZN39_INTERNAL_3613adba_4_k_cu_21f4527e_31884cute1_E


//--------------------- .text._ZN7cutlass13device_kernelINS_4conv6kernel13ConvUniversalINS1_16ConvProblemShapeILNS1_8OperatorE0ELi3EEENS1_10collective14CollectiveConvINS1_46MainloopSm90TmaGmmaWarpSpecializedImplicitGemmILS5_0ELi5ELi3EN4cute5tupleIJNSA_1CILi2EEENSC_ILi1EEESE_EEENS1_36KernelImplicitTmaWarpSpecializedSm90ELi1EEENSB_IJNSC_ILi256EEENSC_ILi64EEENSB_IJSJ_EEEEEENS_10bfloat16_tESM_NSA_8TiledMMAINSA_8MMA_AtomIJNSA_4SM904GMMA27MMA_64x64x16_F32BF16BF16_SSILNSQ_5MajorE0ELSS_0ELNSQ_7ScaleInE1ELST_1EEEEEENSA_6LayoutINSB_IJSE_SE_SE_EEENSB_IJNSC_ILi0EEESY_SY_EEEEENSB_IJNSA_10UnderscoreES11_S11_EEEEENS7_6detail26Sm90ImplicitGemmTileTraitsINSA_20SM90_TMA_LOAD_IM2COLENSA_14ComposedLayoutINSA_7SwizzleILi3ELi4ELi3EEENSA_18smem_ptr_flag_bitsILi16EEENSW_INSB_IJNSB_IJNSC_ILi8EEENSC_ILi32EEEEEENSB_IJSJ_SE_EEENSB_IJSE_NSC_ILi5EEEEEEEEENSB_IJNSB_IJSJ_NSC_ILi512EEEEEENSB_IJSE_SY_EEENSB_IJSY_NSC_ILi16384EEEEEEEEEEEEEvEENS15_INSA_23SM90_TMA_LOAD_MULTICASTENS17_IS19_S1B_NSW_INSB_IJNSB_IJS1C_S1C_EEES1F_S1H_EEENSB_IJS1K_S1L_NSB_IJSY_NSC_ILi4096EEEEEEEEEEEEEvEEEENS_8epilogue10collective6detail29Sm90TmaWarpSpecializedAdapterINS23_15DefaultEpilogueISM_NSB_IJNSB_IJllllEEESE_SY_EEES28_NS22_6thread17LinearCombinationISM_Li1EffLNS29_9ScaleType4KindE0ELNS_15FloatRoundStyleE2ESM_EENS_4gemm15EpilogueDefaultEEEEEvvEEEEvNT_6ParamsE --------------------------
	.section	.text._ZN7cutlass13device_kernelINS_4conv6kernel13ConvUniversalINS1_16ConvProblemShapeILNS1_8OperatorE0ELi3EEENS1_10collective14CollectiveConvINS1_46MainloopSm90TmaGmmaWarpSpecializedImplicitGemmILS5_0ELi5ELi3EN4cute5tupleIJNSA_1CILi2EEENSC_ILi1EEESE_EEENS1_36KernelImplicitTmaWarpSpecializedSm90ELi1EEENSB_IJNSC_ILi256EEENSC_ILi64EEENSB_IJSJ_EEEEEENS_10bfloat16_tESM_NSA_8TiledMMAINSA_8MMA_AtomIJNSA_4SM904GMMA27MMA_64x64x16_F32BF16BF16_SSILNSQ_5MajorE0ELSS_0ELNSQ_7ScaleInE1ELST_1EEEEEENSA_6LayoutINSB_IJSE_SE_SE_EEENSB_IJNSC_ILi0EEESY_SY_EEEEENSB_IJNSA_10UnderscoreES11_S11_EEEEENS7_6detail26Sm90ImplicitGemmTileTraitsINSA_20SM90_TMA_LOAD_IM2COLENSA_14ComposedLayoutINSA_7SwizzleILi3ELi4ELi3EEENSA_18smem_ptr_flag_bitsILi16EEENSW_INSB_IJNSB_IJNSC_ILi8EEENSC_ILi32EEEEEENSB_IJSJ_SE_EEENSB_IJSE_NSC_ILi5EEEEEEEEENSB_IJNSB_IJSJ_NSC_ILi512EEEEEENSB_IJSE_SY_EEENSB_IJSY_NSC_ILi16384EEEEEEEEEEEEEvEENS15_INSA_23SM90_TMA_LOAD_MULTICASTENS17_IS19_S1B_NSW_INSB_IJNSB_IJS1C_S1C_EEES1F_S1H_EEENSB_IJS1K_S1L_NSB_IJSY_NSC_ILi4096EEEEEEEEEEEEEvEEEENS_8epilogue10collective6detail29Sm90TmaWarpSpecializedAdapterINS23_15DefaultEpilogueISM_NSB_IJNSB_IJllllEEESE_SY_EEES28_NS22_6thread17LinearCombinationISM_Li1EffLNS29_9ScaleType4KindE0ELNS_15FloatRoundStyleE2ESM_EENS_4gemm15EpilogueDefaultEEEEEvvEEEEvNT_6ParamsE,"ax",@progbits
	.align	128
.text._ZN7cutlass13device_kernelINS_4conv6kernel13ConvUniversalINS1_16ConvProblemShapeILNS1_8OperatorE0ELi3EEENS1_10collective14CollectiveConvINS1_46MainloopSm90TmaGmmaWarpSpecializedImplicitGemmILS5_0ELi5ELi3EN4cute5tupleIJNSA_1CILi2EEENSC_ILi1EEESE_EEENS1_36KernelImplicitTmaWarpSpecializedSm90ELi1EEENSB_IJNSC_ILi256EEENSC_ILi64EEENSB_IJSJ_EEEEEENS_10bfloat16_tESM_NSA_8TiledMMAINSA_8MMA_AtomIJNSA_4SM904GMMA27MMA_64x64x16_F32BF16BF16_SSILNSQ_5MajorE0ELSS_0ELNSQ_7ScaleInE1ELST_1EEEEEENSA_6LayoutINSB_IJSE_SE_SE_EEENSB_IJNSC_ILi0EEESY_SY_EEEEENSB_IJNSA_10UnderscoreES11_S11_EEEEENS7_6detail26Sm90ImplicitGemmTileTraitsINSA_20SM90_TMA_LOAD_IM2COLENSA_14ComposedLayoutINSA_7SwizzleILi3ELi4ELi3EEENSA_18smem_ptr_flag_bitsILi16EEENSW_INSB_IJNSB_IJNSC_ILi8EEENSC_ILi32EEEEEENSB_IJSJ_SE_EEENSB_IJSE_NSC_ILi5EEEEEEEEENSB_IJNSB_IJSJ_NSC_ILi512EEEEEENSB_IJSE_SY_EEENSB_IJSY_NSC_ILi16384EEEEEEEEEEEEEvEENS15_INSA_23SM90_TMA_LOAD_MULTICASTENS17_IS19_S1B_NSW_INSB_IJNSB_IJS1C_S1C_EEES1F_S1H_EEENSB_IJS1K_S1L_NSB_IJSY_NSC_ILi4096EEEEEEEEEEEEEvEEEENS_8epilogue10collective6detail29Sm90TmaWarpSpecializedAdapterINS23_15DefaultEpilogueISM_NSB_IJNSB_IJllllEEESE_SY_EEES28_NS22_6thread17LinearCombinationISM_Li1EffLNS29_9ScaleType4KindE0ELNS_15FloatRoundStyleE2ESM_EENS_4gemm15EpilogueDefaultEEEEEvvEEEEvNT_6ParamsE:
        .type           _ZN7cutlass13device_kernelINS_4conv6kernel13ConvUniversalINS1_16ConvProblemShapeILNS1_8OperatorE0ELi3EEENS1_10collective14CollectiveConvINS1_46MainloopSm90TmaGmmaWarpSpecializedImplicitGemmILS5_0ELi5ELi3EN4cute5tupleIJNSA_1CILi2EEENSC_ILi1EEESE_EEENS1_36KernelImplicitTmaWarpSpecializedSm90ELi1EEENSB_IJNSC_ILi256EEENSC_ILi64EEENSB_IJSJ_EEEEEENS_10bfloat16_tESM_NSA_8TiledMMAINSA_8MMA_AtomIJNSA_4SM904GMMA27MMA_64x64x16_F32BF16BF16_SSILNSQ_5MajorE0ELSS_0ELNSQ_7ScaleInE1ELST_1EEEEEENSA_6LayoutINSB_IJSE_SE_SE_EEENSB_IJNSC_ILi0EEESY_SY_EEEEENSB_IJNSA_10UnderscoreES11_S11_EEEEENS7_6detail26Sm90ImplicitGemmTileTraitsINSA_20SM90_TMA_LOAD_IM2COLENSA_14ComposedLayoutINSA_7SwizzleILi3ELi4ELi3EEENSA_18smem_ptr_flag_bitsILi16EEENSW_INSB_IJNSB_IJNSC_ILi8EEENSC_ILi32EEEEEENSB_IJSJ_SE_EEENSB_IJSE_NSC_ILi5EEEEEEEEENSB_IJNSB_IJSJ_NSC_ILi512EEEEEENSB_IJSE_SY_EEENSB_IJSY_NSC_ILi16384EEEEEEEEEEEEEvEENS15_INSA_23SM90_TMA_LOAD_MULTICASTENS17_IS19_S1B_NSW_INSB_IJNSB_IJS1C_S1C_EEES1F_S1H_EEENSB_IJS1K_S1L_NSB_IJSY_NSC_ILi4096EEEEEEEEEEEEEvEEEENS_8epilogue10collective6detail29Sm90TmaWarpSpecializedAdapterINS23_15DefaultEpilogueISM_NSB_IJNSB_IJllllEEESE_SY_EEES28_NS22_6thread17LinearCombinationISM_Li1EffLNS29_9ScaleType4KindE0ELNS_15FloatRoundStyleE2ESM_EENS_4gemm15EpilogueDefaultEEEEEvvEEEEvNT_6ParamsE,@function
        .size           _ZN7cutlass13device_kernelINS_4conv6kernel13ConvUniversalINS1_16ConvProblemShapeILNS1_8OperatorE0ELi3EEENS1_10collective14CollectiveConvINS1_46MainloopSm90TmaGmmaWarpSpecializedImplicitGemmILS5_0ELi5ELi3EN4cute5tupleIJNSA_1CILi2EEENSC_ILi1EEESE_EEENS1_36KernelImplicitTmaWarpSpecializedSm90ELi1EEENSB_IJNSC_ILi256EEENSC_ILi64EEENSB_IJSJ_EEEEEENS_10bfloat16_tESM_NSA_8TiledMMAINSA_8MMA_AtomIJNSA_4SM904GMMA27MMA_64x64x16_F32BF16BF16_SSILNSQ_5MajorE0ELSS_0ELNSQ_7ScaleInE1ELST_1EEEEEENSA_6LayoutINSB_IJSE_SE_SE_EEENSB_IJNSC_ILi0EEESY_SY_EEEEENSB_IJNSA_10UnderscoreES11_S11_EEEEENS7_6detail26Sm90ImplicitGemmTileTraitsINSA_20SM90_TMA_LOAD_IM2COLENSA_14ComposedLayoutINSA_7SwizzleILi3ELi4ELi3EEENSA_18smem_ptr_flag_bitsILi16EEENSW_INSB_IJNSB_IJNSC_ILi8EEENSC_ILi32EEEEEENSB_IJSJ_SE_EEENSB_IJSE_NSC_ILi5EEEEEEEEENSB_IJNSB_IJSJ_NSC_ILi512EEEEEENSB_IJSE_SY_EEENSB_IJSY_NSC_ILi16384EEEEEEEEEEEEEvEENS15_INSA_23SM90_TMA_LOAD_MULTICASTENS17_IS19_S1B_NSW_INSB_IJNSB_IJS1C_S1C_EEES1F_S1H_EEENSB_IJS1K_S1L_NSB_IJSY_NSC_ILi4096EEEEEEEEEEEEEvEEEENS_8epilogue10collective6detail29Sm90TmaWarpSpecializedAdapterINS23_15DefaultEpilogueISM_NSB_IJNSB_IJllllEEESE_SY_EEES28_NS22_6thread17LinearCombinationISM_Li1EffLNS29_9ScaleType4KindE0ELNS_15FloatRoundStyleE2ESM_EENS_4gemm15EpilogueDefaultEEEEEvvEEEEvNT_6ParamsE,(.L_x_260 - _ZN7cutlass13device_kernelINS_4conv6kernel13ConvUniversalINS1_16ConvProblemShapeILNS1_8OperatorE0ELi3EEENS1_10collective14CollectiveConvINS1_46MainloopSm90TmaGmmaWarpSpecializedImplicitGemmILS5_0ELi5ELi3EN4cute5tupleIJNSA_1CILi2EEENSC_ILi1EEESE_EEENS1_36KernelImplicitTmaWarpSpecializedSm90ELi1EEENSB_IJNSC_ILi256EEENSC_ILi64EEENSB_IJSJ_EEEEEENS_10bfloat16_tESM_NSA_8TiledMMAINSA_8MMA_AtomIJNSA_4SM904GMMA27MMA_64x64x16_F32BF16BF16_SSILNSQ_5MajorE0ELSS_0ELNSQ_7ScaleInE1ELST_1EEEEEENSA_6LayoutINSB_IJSE_SE_SE_EEENSB_IJNSC_ILi0EEESY_SY_EEEEENSB_IJNSA_10UnderscoreES11_S11_EEEEENS7_6detail26Sm90ImplicitGemmTileTraitsINSA_20SM90_TMA_LOAD_IM2COLENSA_14ComposedLayoutINSA_7SwizzleILi3ELi4ELi3EEENSA_18smem_ptr_flag_bitsILi16EEENSW_INSB_IJNSB_IJNSC_ILi8EEENSC_ILi32EEEEEENSB_IJSJ_SE_EEENSB_IJSE_NSC_ILi5EEEEEEEEENSB_IJNSB_IJSJ_NSC_ILi512EEEEEENSB_IJSE_SY_EEENSB_IJSY_NSC_ILi16384EEEEEEEEEEEEEvEENS15_INSA_23SM90_TMA_LOAD_MULTICASTENS17_IS19_S1B_NSW_INSB_IJNSB_IJS1C_S1C_EEES1F_S1H_EEENSB_IJS1K_S1L_NSB_IJSY_NSC_ILi4096EEEEEEEEEEEEEvEEEENS_8epilogue10collective6detail29Sm90TmaWarpSpecializedAdapterINS23_15DefaultEpilogueISM_NSB_IJNSB_IJllllEEESE_SY_EEES28_NS22_6thread17LinearCombinationISM_Li1EffLNS29_9ScaleType4KindE0ELNS_15FloatRoundStyleE2ESM_EENS_4gemm15EpilogueDefaultEEEEEvvEEEEvNT_6ParamsE)
        .other          _ZN7cutlass13device_kernelINS_4conv6kernel13ConvUniversalINS1_16ConvProblemShapeILNS1_8OperatorE0ELi3EEENS1_10collective14CollectiveConvINS1_46MainloopSm90TmaGmmaWarpSpecializedImplicitGemmILS5_0ELi5ELi3EN4cute5tupleIJNSA_1CILi2EEENSC_ILi1EEESE_EEENS1_36KernelImplicitTmaWarpSpecializedSm90ELi1EEENSB_IJNSC_ILi256EEENSC_ILi64EEENSB_IJSJ_EEEEEENS_10bfloat16_tESM_NSA_8TiledMMAINSA_8MMA_AtomIJNSA_4SM904GMMA27MMA_64x64x16_F32BF16BF16_SSILNSQ_5MajorE0ELSS_0ELNSQ_7ScaleInE1ELST_1EEEEEENSA_6LayoutINSB_IJSE_SE_SE_EEENSB_IJNSC_ILi0EEESY_SY_EEEEENSB_IJNSA_10UnderscoreES11_S11_EEEEENS7_6detail26Sm90ImplicitGemmTileTraitsINSA_20SM90_TMA_LOAD_IM2COLENSA_14ComposedLayoutINSA_7SwizzleILi3ELi4ELi3EEENSA_18smem_ptr_flag_bitsILi16EEENSW_INSB_IJNSB_IJNSC_ILi8EEENSC_ILi32EEEEEENSB_IJSJ_SE_EEENSB_IJSE_NSC_ILi5EEEEEEEEENSB_IJNSB_IJSJ_NSC_ILi512EEEEEENSB_IJSE_SY_EEENSB_IJSY_NSC_ILi16384EEEEEEEEEEEEEvEENS15_INSA_23SM90_TMA_LOAD_MULTICASTENS17_IS19_S1B_NSW_INSB_IJNSB_IJS1C_S1C_EEES1F_S1H_EEENSB_IJS1K_S1L_NSB_IJSY_NSC_ILi4096EEEEEEEEEEEEEvEEEENS_8epilogue10collective6detail29Sm90TmaWarpSpecializedAdapterINS23_15DefaultEpilogueISM_NSB_IJNSB_IJllllEEESE_SY_EEES28_NS22_6thread17LinearCombinationISM_Li1EffLNS29_9ScaleType4KindE0ELNS_15FloatRoundStyleE2ESM_EENS_4gemm15EpilogueDefaultEEEEEvvEEEEvNT_6ParamsE,@"STO_CUDA_ENTRY STV_DEFAULT"
_ZN7cutlass13device_kernelINS_4conv6kernel13ConvUniversalINS1_16ConvProblemShapeILNS1_8OperatorE0ELi3EEENS1_10collective14CollectiveConvINS1_46MainloopSm90TmaGmmaWarpSpecializedImplicitGemmILS5_0ELi5ELi3EN4cute5tupleIJNSA_1CILi2EEENSC_ILi1EEESE_EEENS1_36KernelImplicitTmaWarpSpecializedSm90ELi1EEENSB_IJNSC_ILi256EEENSC_ILi64EEENSB_IJSJ_EEEEEENS_10bfloat16_tESM_NSA_8TiledMMAINSA_8MMA_AtomIJNSA_4SM904GMMA27MMA_64x64x16_F32BF16BF16_SSILNSQ_5MajorE0ELSS_0ELNSQ_7ScaleInE1ELST_1EEEEEENSA_6LayoutINSB_IJSE_SE_SE_EEENSB_IJNSC_ILi0EEESY_SY_EEEEENSB_IJNSA_10UnderscoreES11_S11_EEEEENS7_6detail26Sm90ImplicitGemmTileTraitsINSA_20SM90_TMA_LOAD_IM2COLENSA_14ComposedLayoutINSA_7SwizzleILi3ELi4ELi3EEENSA_18smem_ptr_flag_bitsILi16EEENSW_INSB_IJNSB_IJNSC_ILi8EEENSC_ILi32EEEEEENSB_IJSJ_SE_EEENSB_IJSE_NSC_ILi5EEEEEEEEENSB_IJNSB_IJSJ_NSC_ILi512EEEEEENSB_IJSE_SY_EEENSB_IJSY_NSC_ILi16384EEEEEEEEEEEEEvEENS15_INSA_23SM90_TMA_LOAD_MULTICASTENS17_IS19_S1B_NSW_INSB_IJNSB_IJS1C_S1C_EEES1F_S1H_EEENSB_IJS1K_S1L_NSB_IJSY_NSC_ILi4096EEEEEEEEEEEEEvEEEENS_8epilogue10collective6detail29Sm90TmaWarpSpecializedAdapterINS23_15DefaultEpilogueISM_NSB_IJNSB_IJllllEEESE_SY_EEES28_NS22_6thread17LinearCombinationISM_Li1EffLNS29_9ScaleType4KindE0ELNS_15FloatRoundStyleE2ESM_EENS_4gemm15EpilogueDefaultEEEEEvvEEEEvNT_6ParamsE:
[----:B------:R-:W-:Y:S01]  /*0000*/  LDC R1, c[0x0][0x28] ;  /* 0x00000a00ff017b82 */ /* 0x000fe20000000800 */
[----:B------:R-:W0:Y:S01]  /*0010*/  S2R R9, SR_TID.X ;  /* 0x0000000000097919 */ /* 0x000e220000002100 */
[----:B------:R-:W-:Y:S01]  /*0020*/  ELECT P0, URZ, PT ;  /* 0x00000000003f782f */ /* 0x000fe20003800000 */
[----:B------:R-:W-:Y:S01]  /*0030*/  BSSY B0, `(.L_x_0) ;  /* 0x0000010000007945 */ /* 0x000fe20003800000 */
[----:B------:R-:W1:Y:S01]  /*0040*/  S2R R10, SR_CTAID.X ;  /* 0x00000000000a7919 */ /* 0x000e620000002500 */
[--C-:B0-----:R-:W-:Y:S02]  /*0050*/  SHF.R.U32.HI R0, RZ, 0x5, R9.reuse ;  /* 0x00000005ff007819 */ /* 0x101fe40000011609 */
[----:B------:R-:W-:-:S03]  /*0060*/  SHF.R.U32.HI R3, RZ, 0x7, R9 ;  /* 0x00000007ff037819 */ /* 0x000fc60000011609 */
[----:B------:R-:W0:Y:S04]  /*0070*/  SHFL.IDX PT, R2, R0, RZ, 0x1f ;  /* 0x00001fff00027589 */ /* 0x000e2800000e0000 */
[----:B------:R2:W3:Y:S01]  /*0080*/  SHFL.IDX PT, R8, R3, RZ, 0x1f ;  /* 0x00001fff03087589 */ /* 0x0004e200000e0000 */
[----:B0-----:R-:W-:-:S13]  /*0090*/  ISETP.NE.OR P0, PT, R2, RZ, !P0 ;  /* 0x000000ff0200720c */ /* 0x001fda0004705670 */
[----:B-123--:R-:W-:Y:S05]  /*00a0*/  @P0 BRA `(.L_x_1) ;  /* 0x0000000000200947 */ /* 0x00efea0003800000 */
[----:B------:R-:W-:Y:S02]  /*00b0*/  ULDC.64 UR4, c[0x0][0x198] ;  /* 0x0000660000047ab9 */ /* 0x000fe40000000a00 */
[----:B------:R-:W-:Y:S02]  /*00c0*/  UIADD3 UR6, UP0, UR4, 0xf0, URZ ;  /* 0x000000f004067890 */ /* 0x000fe4000ff1e03f */
[----:B------:R-:W-:Y:S02]  /*00d0*/  UIADD3 UR4, UP1, UR4, 0x270, URZ ;  /* 0x0000027004047890 */ /* 0x000fe4000ff3e03f */
[----:B------:R-:W-:Y:S02]  /*00e0*/  UIADD3.X UR7, URZ, UR5, URZ, UP0, !UPT ;  /* 0x000000053f077290 */ /* 0x000fe400087fe43f */
[----:B------:R-:W-:-:S07]  /*00f0*/  UIADD3.X UR5, URZ, UR5, URZ, UP1, !UPT ;  /* 0x000000053f057290 */ /* 0x000fce0008ffe43f */
[----:B------:R0:W-:Y:S02]  /*0100*/  UTMACCTL.PF [UR6] ;  /* 0x00000000060079b9 */ /* 0x0001e40008040000 */
[----:B------:R0:W-:Y:S02]  /*0110*/  UTMACCTL.PF [UR4] ;  /* 0x00000000040079b9 */ /* 0x0001e40008040000 */
[----:B0-----:R-:W-:Y:S01]  /*0120*/  NOP ;  /* 0x0000000000007918 */ /* 0x001fe20000000000 */
.L_x_1:
[----:B------:R-:W-:Y:S05]  /*0130*/  BSYNC B0 ;  /* 0x0000000000007941 */ /* 0x000fea0003800000 */
.L_x_0:
[----:B------:R-:W0:Y:S01]  /*0140*/  SHFL.IDX PT, R0, R0, RZ, 0x1f ;  /* 0x00001fff00007589 */ /* 0x000e2200000e0000 */
[----:B------:R-:W-:Y:S02]  /*0150*/  SHF.R.S32.HI R4, RZ, 0x1f, R9 ;  /* 0x0000001fff047819 */ /* 0x000fe40000011409 */
[----:B------:R-:W-:Y:S01]  /*0160*/  I2FP.F32.U32 R6, R10 ;  /* 0x0000000a00067245 */ /* 0x000fe20000201000 */
[----:B------:R-:W1:Y:S01]  /*0170*/  S2R R13, SR_CTAID.Y ;  /* 0x00000000000d7919 */ /* 0x000e620000002600 */
[----:B------:R-:W-:-:S04]  /*0180*/  LEA.HI R4, R4, R9, RZ, 0x7 ;  /* 0x0000000904047211 */ /* 0x000fc800078f38ff */
[----:B------:R-:W-:-:S05]  /*0190*/  LOP3.LUT R4, R4, 0xffffff80, RZ, 0xc0, !PT ;  /* 0xffffff8004047812 */ /* 0x000fca00078ec0ff */
[----:B------:R-:W-:-:S05]  /*01a0*/  IMAD.IADD R12, R9, 0x1, -R4 ;  /* 0x00000001090c7824 */ /* 0x000fca00078e0a04 */
[----:B------:R-:W-:-:S04]  /*01b0*/  SHF.R.S32.HI R3, RZ, 0x1f, R12 ;  /* 0x0000001fff037819 */ /* 0x000fc8000001140c */
[----:B------:R-:W-:Y:S02]  /*01c0*/  LEA.HI R3, R3, R12, RZ, 0x3 ;  /* 0x0000000c03037211 */ /* 0x000fe400078f18ff */
[----:B0-----:R-:W-:Y:S02]  /*01d0*/  ISETP.NE.AND P0, PT, R0, RZ, PT ;  /* 0x000000ff0000720c */ /* 0x001fe40003f05270 */
[--C-:B------:R-:W-:Y:S02]  /*01e0*/  SHF.R.S32.HI R4, RZ, 0x3, R3.reuse ;  /* 0x00000003ff047819 */ /* 0x100fe40000011403 */
[----:B------:R-:W-:Y:S02]  /*01f0*/  SHF.R.S32.HI R3, RZ, 0x1f, R3 ;  /* 0x0000001fff037819 */ /* 0x000fe40000011403 */
[----:B------:R-:W-:-:S07]  /*0200*/  SHF.R.S32.HI R5, RZ, 0x1f, R0 ;  /* 0x0000001fff057819 */ /* 0x000fce0000011400 */
[----:B-1----:R-:W-:Y:S05]  /*0210*/  @P0 BRA `(.L_x_2) ;  /* 0x0000000000600947 */ /* 0x002fea0003800000 */
[----:B------:R-:W0:Y:S01]  /*0220*/  S2UR UR8, SR_CgaCtaId ;  /* 0x00000000000879c3 */ /* 0x000e220000008800 */
[----:B------:R-:W-:Y:S01]  /*0230*/  UMOV UR4, 0x400 ;  /* 0x0000040000047882 */ /* 0x000fe20000000000 */
[----:B------:R-:W-:Y:S01]  /*0240*/  UMOV UR5, 0x1 ;  /* 0x0000000100057882 */ /* 0x000fe20000000000 */
[----:B------:R-:W-:Y:S01]  /*0250*/  UMOV UR6, 0x2 ;  /* 0x0000000200067882 */ /* 0x000fe20000000000 */
[----:B------:R-:W-:Y:S01]  /*0260*/  ELECT P0, URZ, PT ;  /* 0x00000000003f782f */ /* 0x000fe20003800000 */
[----:B------:R-:W-:-:S04]  /*0270*/  UIADD3 UR6, -UR6, 0x100000, URZ ;  /* 0x0010000006067890 */ /* 0x000fc8000fffe13f */
[----:B------:R-:W-:Y:S02]  /*0280*/  USHF.L.U32 UR7, UR6, 0xb, URZ ;  /* 0x0000000b06077899 */ /* 0x000fe4000800063f */
[----:B------:R-:W-:Y:S02]  /*0290*/  USHF.L.U32 UR6, UR6, 0x1, URZ ;  /* 0x0000000106067899 */ /* 0x000fe4000800063f */
[----:B0-----:R-:W-:Y:S02]  /*02a0*/  ULEA UR8, UR8, UR4, 0x18 ;  /* 0x0000000408087291 */ /* 0x001fe4000f8ec03f */
[----:B------:R-:W-:-:S04]  /*02b0*/  UIADD3 UR4, -UR5, 0x100000, URZ ;  /* 0x0010000005047890 */ /* 0x000fc8000fffe13f */
[----:B------:R-:W-:Y:S02]  /*02c0*/  USHF.L.U32 UR5, UR4, 0xb, URZ ;  /* 0x0000000b04057899 */ /* 0x000fe4000800063f */
[----:B------:R-:W-:Y:S01]  /*02d0*/  USHF.L.U32 UR4, UR4, 0x1, URZ ;  /* 0x0000000104047899 */ /* 0x000fe2000800063f */
[----:B------:R-:W0:Y:S11]  /*02e0*/  FENCE.VIEW.ASYNC.S ;  /* 0x00000000000073c6 */ /* 0x000e360000000000 */
[----:B0-----:R0:W1:Y:S01]  /*02f0*/  SYNCS.EXCH.64 URZ, [UR8+0x32000], UR4 ;  /* 0x03200004083f75b2 */ /* 0x0010620008000100 */
[----:B------:R0:W2:Y:S01]  /*0300*/  SYNCS.EXCH.64 URZ, [UR8+0x32028], UR6 ;  /* 0x03202806083f75b2 */ /* 0x0000a20008000100 */
[----:B------:R0:W3:Y:S01]  /*0310*/  SYNCS.EXCH.64 URZ, [UR8+0x32008], UR4 ;  /* 0x03200804083f75b2 */ /* 0x0000e20008000100 */
[----:B------:R0:W4:Y:S01]  /*0320*/  SYNCS.EXCH.64 URZ, [UR8+0x32030], UR6 ;  /* 0x03203006083f75b2 */ /* 0x0001220008000100 */
[----:B------:R0:W0:Y:S01]  /*0330*/  SYNCS.EXCH.64 URZ, [UR8+0x32010], UR4 ;  /* 0x03201004083f75b2 */ /* 0x0000220008000100 */
[----:B------:R0:W0:Y:S01]  /*0340*/  SYNCS.EXCH.64 URZ, [UR8+0x32038], UR6 ;  /* 0x03203806083f75b2 */ /* 0x0000220008000100 */
[----:B------:R0:W0:Y:S01]  /*0350*/  SYNCS.EXCH.64 URZ, [UR8+0x32018], UR4 ;  /* 0x03201804083f75b2 */ /* 0x0000220008000100 */
[----:B------:R0:W0:Y:S01]  /*0360*/  SYNCS.EXCH.64 URZ, [UR8+0x32040], UR6 ;  /* 0x03204006083f75b2 */ /* 0x0000220008000100 */
[----:B------:R0:W0:Y:S01]  /*0370*/  SYNCS.EXCH.64 URZ, [UR8+0x32020], UR4 ;  /* 0x03202004083f75b2 */ /* 0x0000220008000100 */
[----:B------:R0:W0:Y:S01]  /*0380*/  SYNCS.EXCH.64 URZ, [UR8+0x32048], UR6 ;  /* 0x03204806083f75b2 */ /* 0x0000220008000100 */
[----:B------:R-:W-:Y:S01]  /*0390*/  NOP ;  /* 0x0000000000007918 */ /* 0x000fe20000000000 */
.L_x_2:
[----:B0-----:R-:W-:Y:S01]  /*03a0*/  ULDC UR4, c[0x0][0x150] ;  /* 0x0000540000047ab9 */ /* 0x001fe20000000800 */
[----:B------:R-:W-:Y:S01]  /*03b0*/  LEA.HI R3, R3, R4, RZ, 0x2 ;  /* 0x0000000403037211 */ /* 0x000fe200078f10ff */
[----:B------:R-:W-:Y:S01]  /*03c0*/  FMUL R6, R6, UR4 ;  /* 0x0000000406067c20 */ /* 0x000fe20008400000 */
[----:B------:R-:W-:Y:S01]  /*03d0*/  LEA.HI R5, R5, R0, RZ, 0x2 ;  /* 0x0000000005057211 */ /* 0x000fe200078f10ff */
[----:B------:R-:W-:Y:S01]  /*03e0*/  ULDC UR4, c[0x0][0x154] ;  /* 0x0000550000047ab9 */ /* 0x000fe20000000800 */
[----:B------:R-:W-:Y:S01]  /*03f0*/  LOP3.LUT R3, R3, 0xfffffffc, RZ, 0xc0, !PT ;  /* 0xfffffffc03037812 */ /* 0x000fe200078ec0ff */
[----:B------:R-:W0:Y:S01]  /*0400*/  LDC R11, c[0x0][0x140] ;  /* 0x00005000ff0b7b82 */ /* 0x000e220000000800 */
[----:B------:R-:W-:Y:S01]  /*0410*/  LOP3.LUT R5, R5, 0x3ffffffc, RZ, 0xc0, !PT ;  /* 0x3ffffffc05057812 */ /* 0x000fe200078ec0ff */
[----:B------:R-:W5:Y:S01]  /*0420*/  F2I.U32.TRUNC.NTZ R6, R6 ;  /* 0x0000000600067305 */ /* 0x000f62000020f000 */
[----:B------:R-:W-:Y:S01]  /*0430*/  LOP3.LUT P0, RZ, R12, 0x7, RZ, 0xc0, !PT ;  /* 0x000000070cff7812 */ /* 0x000fe2000780c0ff */
[----:B------:R-:W-:Y:S01]  /*0440*/  IMAD.IADD R3, R4, 0x1, -R3 ;  /* 0x0000000104037824 */ /* 0x000fe200078e0a03 */
[----:B------:R-:W-:Y:S01]  /*0450*/  I2FP.F32.U32 R4, R13 ;  /* 0x0000000d00047245 */ /* 0x000fe20000201000 */
[----:B------:R-:W-:Y:S01]  /*0460*/  IMAD.IADD R0, R0, 0x1, -R5 ;  /* 0x0000000100007824 */ /* 0x000fe200078e0a05 */
[----:B------:R-:W-:Y:S01]  /*0470*/  ISETP.NE.AND P3, PT, R8, 0x1, PT ;  /* 0x000000010800780c */ /* 0x000fe20003f65270 */
[----:B------:R-:W-:Y:S01]  /*0480*/  NOP ;  /* 0x0000000000007918 */ /* 0x000fe20000000000 */
[----:B------:R-:W-:Y:S01]  /*0490*/  NOP ;  /* 0x0000000000007918 */ /* 0x000fe20000000000 */
[----:B------:R-:W-:-:S02]  /*04a0*/  IMAD R0, R0, 0x4, R3 ;  /* 0x0000000400007824 */ /* 0x000fc400078e0203 */
[----:B------:R-:W-:Y:S01]  /*04b0*/  FMUL R7, R4, UR4 ;  /* 0x0000000404077c20 */ /* 0x000fe20008400000 */
[----:B------:R-:W-:Y:S02]  /*04c0*/  ULDC UR4, c[0x0][0x144] ;  /* 0x0000510000047ab9 */ /* 0x000fe40000000800 */
[C---:B------:R-:W-:Y:S01]  /*04d0*/  LEA.HI R3, R0.reuse, R0, RZ, 0x1 ;  /* 0x0000000000037211 */ /* 0x040fe200078f08ff */
[----:B-----5:R-:W-:Y:S02]  /*04e0*/  IMAD.MOV R5, RZ, RZ, -R6 ;  /* 0x000000ffff057224 */ /* 0x020fe400078e0a06 */
[----:B------:R-:W5:Y:S01]  /*04f0*/  F2I.U32.TRUNC.NTZ R7, R7 ;  /* 0x0000000700077305 */ /* 0x000f62000020f000 */
[----:B------:R-:W-:Y:S01]  /*0500*/  LOP3.LUT R3, R3, 0xfffffffe, RZ, 0xc0, !PT ;  /* 0xfffffffe03037812 */ /* 0x000fe200078ec0ff */
[----:B------:R-:W-:Y:S01]  /*0510*/  IMAD R4, R5, UR4, R10 ;  /* 0x0000000405047c24 */ /* 0x000fe2000f8e020a */
[----:B------:R-:W-:Y:S01]  /*0520*/  ULDC UR4, c[0x0][0x148] ;  /* 0x0000520000047ab9 */ /* 0x000fe20000000800 */
[C---:B------:R-:W-:Y:S01]  /*0530*/  IMAD.SHL.U32 R5, R0.reuse, 0x4, RZ ;  /* 0x0000000400057824 */ /* 0x040fe200078e00ff */
[----:B0-----:R-:W-:Y:S01]  /*0540*/  ISETP.EQ.U32.AND P1, PT, R11, 0x1, PT ;  /* 0x000000010b00780c */ /* 0x001fe20003f22070 */
[----:B------:R-:W-:-:S03]  /*0550*/  IMAD.IADD R3, R0, 0x1, -R3 ;  /* 0x0000000100037824 */ /* 0x000fc600078e0a03 */
[----:B------:R-:W-:Y:S02]  /*0560*/  LOP3.LUT R0, R0, 0xc, R5, 0x78, !PT ;  /* 0x0000000c00007812 */ /* 0x000fe400078e7805 */
[----:B------:R-:W-:Y:S02]  /*0570*/  ISETP.NE.AND P4, PT, R3, R4, PT ;  /* 0x000000040300720c */ /* 0x000fe40003f85270 */
[----:B------:R-:W-:Y:S01]  /*0580*/  SHF.R.S32.HI R3, RZ, 0x1f, R2 ;  /* 0x0000001fff037819 */ /* 0x000fe20000011402 */
[----:B-----5:R-:W-:Y:S01]  /*0590*/  IMAD.MOV R6, RZ, RZ, -R7 ;  /* 0x000000ffff067224 */ /* 0x020fe200078e0a07 */
[----:B------:R-:W-:Y:S02]  /*05a0*/  ISETP.LT.U32.AND P0, PT, R0, 0x2, !P0 ;  /* 0x000000020000780c */ /* 0x000fe40004701070 */
[----:B------:R-:W-:Y:S01]  /*05b0*/  LEA.HI R3, R3, R2, RZ, 0x2 ;  /* 0x0000000203037211 */ /* 0x000fe200078f10ff */
[----:B------:R-:W-:-:S03]  /*05c0*/  IMAD R7, R6, UR4, R13 ;  /* 0x0000000406077c24 */ /* 0x000fc6000f8e020d */
[----:B------:R-:W-:-:S03]  /*05d0*/  LOP3.LUT R3, R3, 0xfffffffc, RZ, 0xc0, !PT ;  /* 0xfffffffc03037812 */ /* 0x000fc600078ec0ff */
[----:B------:R-:W-:Y:S02]  /*05e0*/  @P4 LEA.HI R4, R0, R0, RZ, 0x1 ;  /* 0x0000000000044211 */ /* 0x000fe400078f08ff */
[----:B------:R-:W-:Y:S01]  /*05f0*/  IMAD.IADD R5, R2, 0x1, -R3 ;  /* 0x0000000102057824 */ /* 0x000fe200078e0a03 */
[----:B------:R-:W-:Y:S02]  /*0600*/  SEL R3, RZ, 0x1, !P0 ;  /* 0x00000001ff037807 */ /* 0x000fe40004000000 */
[----:B------:R-:W-:Y:S02]  /*0610*/  @P4 SHF.R.S32.HI R4, RZ, 0x1, R4 ;  /* 0x00000001ff044819 */ /* 0x000fe40000011404 */
[----:B------:R-:W-:Y:S02]  /*0620*/  LOP3.LUT P2, RZ, R8, R5, RZ, 0xfc, !PT ;  /* 0x0000000508ff7212 */ /* 0x000fe4000784fcff */
[----:B------:R-:W-:Y:S01]  /*0630*/  @P4 ISETP.NE.AND P5, PT, R4, R7, PT ;  /* 0x000000070400420c */ /* 0x000fe20003fa5270 */
[----:B------:R-:W-:Y:S01]  /*0640*/  IMAD.MOV.U32 R4, RZ, RZ, 0x1 ;  /* 0x00000001ff047424 */ /* 0x000fe200078e00ff */
[----:B------:R-:W-:-:S02]  /*0650*/  SEL R2, RZ, 0x1, P2 ;  /* 0x00000001ff027807 */ /* 0x000fc40001000000 */
[----:B------:R-:W-:Y:S02]  /*0660*/  @P4 SEL R4, RZ, 0x1, P5 ;  /* 0x00000001ff044807 */ /* 0x000fe40002800000 */
[----:B------:R-:W-:Y:S02]  /*0670*/  SEL R2, R2, 0x2, P3 ;  /* 0x0000000202027807 */ /* 0x000fe40001800000 */
[----:B------:R-:W-:Y:S01]  /*0680*/  LOP3.LUT R4, R4, R3, RZ, 0xc0, !PT ;  /* 0x0000000304047212 */ /* 0x000fe200078ec0ff */
[----:B------:R-:W-:Y:S06]  /*0690*/  @!P1 BRA `(.L_x_3) ;  /* 0x0000000000089947 */ /* 0x000fec0003800000 */
[----:B-1234-:R-:W-:Y:S01]  /*06a0*/  UCGABAR_ARV ;  /* 0x00000000000079c7 */ /* 0x01efe20008000000 */
[----:B------:R-:W-:Y:S05]  /*06b0*/  BRA `(.L_x_4) ;  /* 0x0000000000047947 */ /* 0x000fea0003800000 */
.L_x_3:
[----:B-1234-:R-:W-:Y:S01]  /*06c0*/  NOP ;  /* 0x0000000000007918 */ /* 0x01efe20000000000 */
.L_x_4:
[----:B------:R-:W-:Y:S01]  /*06d0*/  ULDC.64 UR4, c[0x0][0x618] ;  /* 0x0001860000047ab9 */ /* 0x000fe20000000a00 */
[----:B------:R-:W-:Y:S01]  /*06e0*/  ULDC.64 UR12, c[0x0][0x208] ;  /* 0x00008200000c7ab9 */ /* 0x000fe20000000a00 */
[----:B------:R-:W-:-:S04]  /*06f0*/  ISETP.NE.U32.AND P0, PT, RZ, UR4, PT ;  /* 0x00000004ff007c0c */ /* 0x000fc8000bf05070 */
[----:B------:R-:W-:-:S13]  /*0700*/  ISETP.NE.AND.EX P0, PT, RZ, UR5, PT, P0 ;  /* 0x00000005ff007c0c */ /* 0x000fda000bf05300 */
[----:B------:R-:W-:Y:S05]  /*0710*/  @!P0 BRA `(.L_x_5) ;  /* 0x00000000001c8947 */ /* 0x000fea0003800000 */
[----:B------:R-:W0:Y:S02]  /*0720*/  LDC.64 R6, c[0x0][0x618] ;  /* 0x00018600ff067b82 */ /* 0x000e240000000a00 */
[----:B0-----:R-:W2:Y:S02]  /*0730*/  LDG.E.64 R6, desc[UR12][R6.64] ;  /* 0x0000000c06067981 */ /* 0x001ea4000c1e1b00 */
[----:B--2---:R-:W-:-:S04]  /*0740*/  ISETP.NE.U32.AND P0, PT, R6, RZ, PT ;  /* 0x000000ff0600720c */ /* 0x004fc80003f05070 */
[----:B------:R-:W-:-:S13]  /*0750*/  ISETP.NE.AND.EX P0, PT, R7, RZ, PT, P0 ;  /* 0x000000ff0700720c */ /* 0x000fda0003f05300 */
[----:B------:R-:W-:Y:S05]  /*0760*/  @!P0 BRA `(.L_x_5) ;  /* 0x0000000000088947 */ /* 0x000fea0003800000 */
[----:B------:R0:W5:Y:S01]  /*0770*/  LD.E R11, desc[UR12][R6.64] ;  /* 0x0000000c060b7980 */ /* 0x000162000c101900 */
[----:B------:R-:W-:Y:S05]  /*0780*/  BRA `(.L_x_6) ;  /* 0x0000000000207947 */ /* 0x000fea0003800000 */
.L_x_5:
[----:B------:R-:W-:Y:S02]  /*0790*/  ULDC.64 UR4, c[0x0][0x608] ;  /* 0x0001820000047ab9 */ /* 0x000fe40000000a00 */
[----:B------:R-:W-:-:S04]  /*07a0*/  ISETP.NE.U32.AND P0, PT, RZ, UR4, PT ;  /* 0x00000004ff007c0c */ /* 0x000fc8000bf05070 */
[----:B------:R-:W-:-:S13]  /*07b0*/  ISETP.NE.AND.EX P0, PT, RZ, UR5, PT, P0 ;  /* 0x00000005ff007c0c */ /* 0x000fda000bf05300 */
[----:B------:R-:W-:Y:S05]  /*07c0*/  @!P0 BRA `(.L_x_7) ;  /* 0x00000000000c8947 */ /* 0x000fea0003800000 */
[----:B------:R-:W0:Y:S02]  /*07d0*/  LDC.64 R6, c[0x0][0x608] ;  /* 0x00018200ff067b82 */ /* 0x000e240000000a00 */
[----:B0-----:R1:W5:Y:S01]  /*07e0*/  LDG.E R11, desc[UR12][R6.64] ;  /* 0x0000000c060b7981 */ /* 0x001362000c1e1900 */
[----:B------:R-:W-:Y:S05]  /*07f0*/  BRA `(.L_x_6) ;  /* 0x0000000000047947 */ /* 0x000fea0003800000 */
.L_x_7:
[----:B------:R-:W2:Y:S02]  /*0800*/  LDC R11, c[0x0][0x600] ;  /* 0x00018000ff0b7b82 */ /* 0x000ea40000000800 */
.L_x_6:
[----:B------:R-:W-:Y:S02]  /*0810*/  ULDC.64 UR4, c[0x0][0x620] ;  /* 0x0001880000047ab9 */ /* 0x000fe40000000a00 */
[----:B------:R-:W-:-:S04]  /*0820*/  ISETP.NE.U32.AND P0, PT, RZ, UR4, PT ;  /* 0x00000004ff007c0c */ /* 0x000fc8000bf05070 */
[----:B------:R-:W-:-:S13]  /*0830*/  ISETP.NE.AND.EX P0, PT, RZ, UR5, PT, P0 ;  /* 0x00000005ff007c0c */ /* 0x000fda000bf05300 */
[----:B------:R-:W-:Y:S05]  /*0840*/  @!P0 BRA `(.L_x_8) ;  /* 0x00000000001c8947 */ /* 0x000fea0003800000 */
[----:B01----:R-:W0:Y:S02]  /*0850*/  LDC.64 R6, c[0x0][0x620] ;  /* 0x00018800ff067b82 */ /* 0x003e240000000a00 */
[----:B0-----:R-:W3:Y:S02]  /*0860*/  LDG.E.64 R6, desc[UR12][R6.64] ;  /* 0x0000000c06067981 */ /* 0x001ee4000c1e1b00 */
[----:B---3--:R-:W-:-:S04]  /*0870*/  ISETP.NE.U32.AND P0, PT, R6, RZ, PT ;  /* 0x000000ff0600720c */ /* 0x008fc80003f05070 */
[----:B------:R-:W-:-:S13]  /*0880*/  ISETP.NE.AND.EX P0, PT, R7, RZ, PT, P0 ;  /* 0x000000ff0700720c */ /* 0x000fda0003f05300 */
[----:B------:R-:W-:Y:S05]  /*0890*/  @!P0 BRA `(.L_x_8) ;  /* 0x0000000000088947 */ /* 0x000fea0003800000 */
[----:B------:R0:W5:Y:S01]  /*08a0*/  LD.E R14, desc[UR12][R6.64] ;  /* 0x0000000c060e7980 */ /* 0x000162000c101900 */
[----:B------:R-:W-:Y:S05]  /*08b0*/  BRA `(.L_x_9) ;  /* 0x0000000000207947 */ /* 0x000fea0003800000 */
.L_x_8:
[----:B------:R-:W-:Y:S02]  /*08c0*/  ULDC.64 UR4, c[0x0][0x610] ;  /* 0x0001840000047ab9 */ /* 0x000fe40000000a00 */
[----:B------:R-:W-:-:S04]  /*08d0*/  ISETP.NE.U32.AND P0, PT, RZ, UR4, PT ;  /* 0x00000004ff007c0c */ /* 0x000fc8000bf05070 */
[----:B------:R-:W-:-:S13]  /*08e0*/  ISETP.NE.AND.EX P0, PT, RZ, UR5, PT, P0 ;  /* 0x00000005ff007c0c */ /* 0x000fda000bf05300 */
[----:B------:R-:W-:Y:S05]  /*08f0*/  @!P0 BRA `(.L_x_10) ;  /* 0x00000000000c8947 */ /* 0x000fea0003800000 */
[----:B------:R-:W3:Y:S02]  /*0900*/  LDC.64 R14, c[0x0][0x610] ;  /* 0x00018400ff0e7b82 */ /* 0x000ee40000000a00 */
[----:B---3--:R3:W5:Y:S01]  /*0910*/  LDG.E R14, desc[UR12][R14.64] ;  /* 0x0000000c0e0e7981 */ /* 0x008762000c1e1900 */
[----:B------:R-:W-:Y:S05]  /*0920*/  BRA `(.L_x_9) ;  /* 0x0000000000047947 */ /* 0x000fea0003800000 */
.L_x_10:
[----:B------:R-:W4:Y:S02]  /*0930*/  LDC R14, c[0x0][0x604] ;  /* 0x00018100ff0e7b82 */ /* 0x000f240000000800 */
.L_x_9:
[----:B------:R-:W1:Y:S01]  /*0940*/  LDC R3, c[0x0][0x3e8] ;  /* 0x0000fa00ff037b82 */ /* 0x000e620000000800 */
[----:B------:R-:W-:Y:S01]  /*0950*/  ULDC UR4, c[0x0][0x3dc] ;  /* 0x0000f70000047ab9 */ /* 0x000fe20000000800 */
[----:B------:R-:W-:Y:S01]  /*0960*/  ULDC.64 UR6, c[0x0][0x3e0] ;  /* 0x0000f80000067ab9 */ /* 0x000fe20000000a00 */
[----:B------:R-:W-:Y:S02]  /*0970*/  UIADD3 UR4, UR4, 0x3f, URZ ;  /* 0x0000003f04047890 */ /* 0x000fe4000fffe03f */
[----:B------:R-:W-:Y:S02]  /*0980*/  UIMAD UR6, UR7, UR6, URZ ;  /* 0x00000006070672a4 */ /* 0x000fe4000f8e023f */
[----:B------:R-:W-:-:S04]  /*0990*/  USHF.R.S32.HI UR5, URZ, 0x1f, UR4 ;  /* 0x0000001f3f057899 */ /* 0x000fc80008011404 */
[----:B------:R-:W-:-:S04]  /*09a0*/  ULEA.HI UR5, UR5, UR4, URZ, 0x6 ;  /* 0x0000000405057291 */ /* 0x000fc8000f8f303f */
[----:B------:R-:W-:Y:S01]  /*09b0*/  USHF.R.S32.HI UR15, URZ, 0x6, UR5 ;  /* 0x000000063f0f7899 */ /* 0x000fe20008011405 */
[----:B-1----:R-:W-:-:S05]  /*09c0*/  IMAD R3, R3, UR6, RZ ;  /* 0x0000000603037c24 */ /* 0x002fca000f8e02ff */
[----:B------:R-:W-:Y:S01]  /*09d0*/  IMAD R3, R3, UR15, RZ ;  /* 0x0000000f03037c24 */ /* 0x000fe2000f8e02ff */
[----:B------:R-:W-:Y:S06]  /*09e0*/  @!P1 BRA `(.L_x_11) ;  /* 0x00000000000c9947 */ /* 0x000fec0003800000 */
[----:B------:R-:W-:Y:S01]  /*09f0*/  UCGABAR_WAIT ;  /* 0x0000000000007dc7 */ /* 0x000fe20008000000 */
[----:B------:R-:W-:Y:S01]  /*0a00*/  CCTL.IVALL ;  /* 0x00000000ff00798f */ /* 0x000fe20002000000 */
[----:B------:R-:W-:Y:S05]  /*0a10*/  BRA `(.L_x_12) ;  /* 0x0000000000047947 */ /* 0x000fea0003800000 */
.L_x_11:
[----:B------:R-:W-:Y:S06]  /*0a20*/  BAR.SYNC.DEFER_BLOCKING 0x0 ;  /* 0x0000000000007b1d */ /* 0x000fec0000010000 */
.L_x_12:
[----:B------:R-:W-:-:S13]  /*0a30*/  ISETP.NE.AND P0, PT, R8, RZ, PT ;  /* 0x000000ff0800720c */ /* 0x000fda0003f05270 */
[----:B------:R-:W-:Y:S05]  /*0a40*/  @!P0 BRA `(.L_x_13) ;  /* 0x000000b400f88947 */ /* 0x000fea0003800000 */
[----:B------:R-:W-:-:S13]  /*0a50*/  ISETP.NE.AND P0, PT, R8, 0x1, PT ;  /* 0x000000010800780c */ /* 0x000fda0003f05270 */
[----:B------:R-:W-:Y:S05]  /*0a60*/  @P0 EXIT ;  /* 0x000000000000094d */ /* 0x000fea0003800000 */
[----:B------:R-:W-:Y:S01]  /*0a70*/  ISETP.GE.AND P0, PT, R3, 0x1, PT ;  /* 0x000000010300780c */ /* 0x000fe20003f06270 */
[----:B------:R-:W-:Y:S01]  /*0a80*/  UMOV UR4, URZ ;  /* 0x0000003f00047c82 */ /* 0x000fe20008000000 */
[----:B------:R-:W-:Y:S02]  /*0a90*/  CS2R R54, SRZ ;  /* 0x0000000000367805 */ /* 0x000fe4000001ff00 */
[----:B------:R-:W-:Y:S02]  /*0aa0*/  CS2R R120, SRZ ;  /* 0x0000000000787805 */ /* 0x000fe4000001ff00 */
[----:B------:R-:W-:Y:S02]  /*0ab0*/  CS2R R122, SRZ ;  /* 0x00000000007a7805 */ /* 0x000fe4000001ff00 */
[----:B------:R-:W-:Y:S02]  /*0ac0*/  CS2R R124, SRZ ;  /* 0x00000000007c7805 */ /* 0x000fe4000001ff00 */
[----:B------:R-:W-:-:S02]  /*0ad0*/  CS2R R126, SRZ ;  /* 0x00000000007e7805 */ /* 0x000fc4000001ff00 */
[----:B------:R-:W-:Y:S02]  /*0ae0*/  CS2R R128, SRZ ;  /* 0x0000000000807805 */ /* 0x000fe4000001ff00 */
        /* <DEDUP_REMOVED lines=57> */
[----:B------:R-:W-:Y:S01]  /*0e80*/  CS2R R52, SRZ ;  /* 0x0000000000347805 */ /* 0x000fe2000001ff00 */
[----:B------:R-:W-:Y:S06]  /*0e90*/  @!P0 BRA `(.L_x_14) ;  /* 0x0000000400688947 */ /* 0x000fec0003800000 */
[----:B------:R-:W-:-:S04]  /*0ea0*/  LOP3.LUT R5, R2, 0x1, RZ, 0xfc, !PT ;  /* 0x0000000102057812 */ /* 0x000fc800078efcff */
[----:B------:R-:W-:-:S13]  /*0eb0*/  ISETP.NE.AND P1, PT, R5, 0x3, PT ;  /* 0x000000030500780c */ /* 0x000fda0003f25270 */
[----:B------:R-:W-:Y:S05]  /*0ec0*/  @!P1 BRA `(.L_x_15) ;  /* 0x0000000000049947 */ /* 0x000fea0003800000 */
[----:B------:R-:W-:Y:S01]  /*0ed0*/  BPT.TRAP 0x1 ;  /* 0x000000040000795c */ /* 0x000fe20000300000 */
.L_x_15:
[----:B------:R-:W1:Y:S01]  /*0ee0*/  S2UR UR5, SR_CgaCtaId ;  /* 0x00000000000579c3 */ /* 0x000e620000008800 */
[----:B------:R-:W-:Y:S01]  /*0ef0*/  SHF.L.U32 R5, RZ, 0x1f, RZ ;  /* 0x0000001fff057819 */ /* 0x000fe200000006ff */
[----:B------:R-:W-:Y:S02]  /*0f00*/  UMOV UR4, 0x400 ;  /* 0x0000040000047882 */ /* 0x000fe40000000000 */
[----:B-1----:R-:W-:-:S12]  /*0f10*/  ULEA UR4, UR5, UR4, 0x18 ;  /* 0x0000000405047291 */ /* 0x002fd8000f8ec03f */
.L_x_16:
[----:B0-----:R-:W-:-:S04]  /*0f20*/  IMAD.U32 R6, RZ, RZ, UR4 ;  /* 0x00000004ff067e24 */ /* 0x001fc8000f8e00ff */
[----:B------:R0:W1:Y:S03]  /*0f30*/  SYNCS.PHASECHK.TRANS64.TRYWAIT P1, [R6+URZ+0x32000], R5 ;  /* 0x03200005060075a7 */ /* 0x000066000802017f */
[----:B-1----:R-:W-:Y:S05]  /*0f40*/  @!P1 NANOSLEEP.SYNCS 0x989680 ;  /* 0x009896800000995d */ /* 0x002fea0003900000 */
[----:B------:R-:W1:Y:S02]  /*0f50*/  @!P1 SYNCS.PHASECHK.TRANS64 P1, [R6+URZ+0x32000], R5 ;  /* 0x03200005060095a7 */ /* 0x000e64000802007f */
[----:B-1----:R-:W-:Y:S05]  /*0f60*/  @!P1 BRA `(.L_x_16) ;  /* 0xfffffffc00ec9947 */ /* 0x002fea000383ffff */
[----:B------:R-:W-:Y:S01]  /*0f70*/  UIADD3 UR5, UR4, 0x28000, URZ ;  /* 0x0002800004057890 */ /* 0x000fe2000fffe03f */
[----:B------:R-:W-:Y:S01]  /*0f80*/  WARPGROUP.ARRIVE ;  /* 0x00000000000079c5 */ /* 0x000fe20000000000 */
[----:B------:R-:W-:Y:S02]  /*0f90*/  USHF.R.U32.HI UR4, URZ, 0x4, UR4 ;  /* 0x000000043f047899 */ /* 0x000fe40008011604 */
[----:B------:R-:W-:Y:S02]  /*0fa0*/  USHF.R.U32.HI UR5, URZ, 0x4, UR5 ;  /* 0x000000043f057899 */ /* 0x000fe40008011605 */
[----:B------:R-:W-:Y:S02]  /*0fb0*/  ULOP3.LUT UR4, UR4, 0x3fff, URZ, 0xc0, !UPT ;  /* 0x00003fff04047892 */ /* 0x000fe4000f8ec03f */
[----:B------:R-:W-:Y:S02]  /*0fc0*/  ULOP3.LUT UR5, UR5, 0x3fff, URZ, 0xc0, !UPT ;  /* 0x00003fff05057892 */ /* 0x000fe4000f8ec03f */
[----:B------:R-:W-:-:S02]  /*0fd0*/  ULOP3.LUT UR4, UR4, 0x10000, URZ, 0xfc, !UPT ;  /* 0x0001000004047892 */ /* 0x000fc4000f8efc3f */
[----:B------:R-:W-:Y:S02]  /*0fe0*/  ULOP3.LUT UR6, UR5, 0x10000, URZ, 0xfc, !UPT ;  /* 0x0001000005067892 */ /* 0x000fe4000f8efc3f */
[----:B------:R-:W-:Y:S02]  /*0ff0*/  UIADD3 UR5, UR4, 0x200, URZ ;  /* 0x0000020004057890 */ /* 0x000fe4000fffe03f */
[----:B------:R-:W-:Y:S02]  /*1000*/  UIADD3 UR7, UR4, 0x400, URZ ;  /* 0x0000040004077890 */ /* 0x000fe4000fffe03f */
[----:B------:R-:W-:Y:S01]  /*1010*/  UMOV UR8, UR4 ;  /* 0x0000000400087c82 */ /* 0x000fe20008000000 */
[----:B------:R-:W-:Y:S01]  /*1020*/  UMOV UR9, 0x40000040 ;  /* 0x4000004000097882 */ /* 0x000fe20000000000 */
[----:B------:R-:W-:Y:S01]  /*1030*/  UMOV UR10, UR6 ;  /* 0x00000006000a7c82 */ /* 0x000fe20008000000 */
[----:B------:R-:W-:Y:S01]  /*1040*/  UMOV UR11, 0x40000040 ;  /* 0x40000040000b7882 */ /* 0x000fe20000000000 */
[----:B------:R-:W-:Y:S01]  /*1050*/  UIADD3 UR14, UR4, 0x600, URZ ;  /* 0x00000600040e7890 */ /* 0x000fe2000fffe03f */
[----:B------:R-:W-:Y:S01]  /*1060*/  HGMMA.64x64x16.F32.BF16 R120, gdesc[UR8], RZ, !UPT ;  /* 0x00e00000087879f0 */ /* 0x000fe2000c7018ff */
        /* <DEDUP_REMOVED lines=12> */
[----:B------:R-:W-:-:S02]  /*1130*/  UIADD3 UR8, UR4, 0x2, URZ ;  /* 0x0000000204087890 */ /* 0x000fc4000fffe03f */
[----:B------:R-:W-:Y:S01]  /*1140*/  UIADD3 UR10, UR6, 0x2, URZ ;  /* 0x00000002060a7890 */ /* 0x000fe2000fffe03f */
[----:B------:R-:W-:Y:S01]  /*1150*/  UMOV UR9, 0x40000040 ;  /* 0x4000004000097882 */ /* 0x000fe20000000000 */
[----:B------:R-:W-:-:S07]  /*1160*/  UMOV UR11, 0x40000040 ;  /* 0x40000040000b7882 */ /* 0x000fce0000000000 */
[----:B------:R-:W-:Y:S01]  /*1170*/  HGMMA.64x64x16.F32.BF16 R120, gdesc[UR8], R120 ;  /* 0x00e00000087879f0 */ /* 0x000fe20008701878 */
[----:B------:R-:W-:Y:S01]  /*1180*/  UMOV UR8, UR5 ;  /* 0x0000000500087c82 */ /* 0x000fe20008000000 */
[----:B------:R-:W-:Y:S01]  /*1190*/  UMOV UR9, 0x40000040 ;  /* 0x4000004000097882 */ /* 0x000fe20000000000 */
[----:B------:R-:W-:Y:S01]  /*11a0*/  UIADD3 UR5, UR4, 0x204, URZ ;  /* 0x0000020404057890 */ /* 0x000fe2000fffe03f */
        /* <DEDUP_REMOVED lines=19> */
[----:B------:R-:W-:Y:S02]  /*12e0*/  UMOV UR9, 0x40000040 ;  /* 0x4000004000097882 */ /* 0x000fe40000000000 */
[----:B------:R-:W-:Y:S01]  /*12f0*/  HGMMA.64x64x16.F32.BF16 R56, gdesc[UR8], R56 ;  /* 0x00e00000083879f0 */ /* 0x000fe20008701838 */
[----:B------:R-:W-:Y:S01]  /*1300*/  UMOV UR8, UR14 ;  /* 0x0000000e00087c82 */ /* 0x000fe20008000000 */
[----:B------:R-:W-:-:S02]  /*1310*/  UMOV UR9, 0x40000040 ;  /* 0x4000004000097882 */ /* 0x000fc40000000000 */
[----:B------:R-:W-:Y:S01]  /*1320*/  HGMMA.64x64x16.F32.BF16 R24, gdesc[UR8], R24 ;  /* 0x00e00000081879f0 */ /* 0x000fe20008701818 */
[----:B------:R-:W-:Y:S02]  /*1330*/  UIADD3 UR8, UR4, 0x6, URZ ;  /* 0x0000000604087890 */ /* 0x000fe4000fffe03f */
[----:B------:R-:W-:Y:S02]  /*1340*/  UIADD3 UR10, UR6, 0x6, URZ ;  /* 0x00000006060a7890 */ /* 0x000fe4000fffe03f */
[----:B------:R-:W-:Y:S01]  /*1350*/  UIADD3 UR6, UR4, 0x406, URZ ;  /* 0x0000040604067890 */ /* 0x000fe2000fffe03f */
[----:B------:R-:W-:Y:S01]  /*1360*/  UMOV UR9, 0x40000040 ;  /* 0x4000004000097882 */ /* 0x000fe20000000000 */
[----:B------:R-:W-:Y:S01]  /*1370*/  UMOV UR11, 0x40000040 ;  /* 0x40000040000b7882 */ /* 0x000fe20000000000 */
[----:B------:R-:W-:-:S04]  /*1380*/  UIADD3 UR4, UR4, 0x606, URZ ;  /* 0x0000060604047890 */ /* 0x000fc8000fffe03f */
[----:B------:R-:W-:Y:S01]  /*1390*/  HGMMA.64x64x16.F32.BF16 R120, gdesc[UR8], R120 ;  /* 0x00e00000087879f0 */ /* 0x000fe20008701878 */
[----:B------:R-:W-:Y:S01]  /*13a0*/  UMOV UR8, UR5 ;  /* 0x0000000500087c82 */ /* 0x000fe20008000000 */
[----:B------:R-:W-:Y:S02]  /*13b0*/  UMOV UR9, 0x40000040 ;  /* 0x4000004000097882 */ /* 0x000fe40000000000 */
[----:B------:R-:W-:Y:S01]  /*13c0*/  HGMMA.64x64x16.F32.BF16 R88, gdesc[UR8], R88 ;  /* 0x00e00000085879f0 */ /* 0x000fe20008701858 */
[----:B------:R-:W-:Y:S01]  /*13d0*/  UMOV UR8, UR6 ;  /* 0x0000000600087c82 */ /* 0x000fe20008000000 */
[----:B------:R-:W-:Y:S02]  /*13e0*/  UMOV UR9, 0x40000040 ;  /* 0x4000004000097882 */ /* 0x000fe40000000000 */
[----:B------:R-:W-:Y:S01]  /*13f0*/  HGMMA.64x64x16.F32.BF16 R56, gdesc[UR8], R56 ;  /* 0x00e00000083879f0 */ /* 0x000fe20008701838 */
[----:B------:R-:W-:Y:S01]  /*1400*/  UMOV UR8, UR4 ;  /* 0x0000000400087c82 */ /* 0x000fe20008000000 */
[----:B------:R-:W-:Y:S01]  /*1410*/  UMOV UR9, 0x40000040 ;  /* 0x4000004000097882 */ /* 0x000fe20000000000 */
[----:B------:R-:W-:Y:S01]  /*1420*/  UMOV UR4, 0x1 ;  /* 0x0000000100047882 */ /* 0x000fe20000000000 */
[----:B------:R-:W-:Y:S04]  /*1430*/  HGMMA.64x64x16.F32.BF16 R24, gdesc[UR8], R24, gsb0 ;  /* 0x00e00000081879f0 */ /* 0x000fe80008001818 */
.L_x_14:
[----:B0-----:R-:W-:-:S05]  /*1440*/  VIMNMX R6, R3, 0x1, PT ;  /* 0x0000000103067848 */ /* 0x001fca0003fe0100 */
[----:B------:R-:W-:-:S05]  /*1450*/  IMAD.IADD R6, R3, 0x1, -R6 ;  /* 0x0000000103067824 */ /* 0x000fca00078e0a06 */
[----:B------:R-:W-:-:S13]  /*1460*/  ISETP.GE.AND P1, PT, R6, 0x1, PT ;  /* 0x000000010600780c */ /* 0x000fda0003f26270 */
[----:B------:R-:W-:Y:S05]  /*1470*/  @!P1 BRA `(.L_x_17) ;  /* 0x0000000400e89947 */ /* 0x000fea0003800000 */
[----:B------:R-:W0:Y:S01]  /*1480*/  S2UR UR6, SR_CgaCtaId ;  /* 0x00000000000679c3 */ /* 0x000e220000008800 */
[----:B------:R-:W-:Y:S01]  /*1490*/  UMOV UR5, 0x400 ;  /* 0x0000040000057882 */ /* 0x000fe20000000000 */
[----:B------:R-:W-:Y:S01]  /*14a0*/  LOP3.LUT R10, R2, 0x1, RZ, 0xfc, !PT ;  /* 0x00000001020a7812 */ /* 0x000fe200078efcff */
[----:B------:R-:W-:Y:S01]  /*14b0*/  IMAD.MOV.U32 R9, RZ, RZ, RZ ;  /* 0x000000ffff097224 */ /* 0x000fe200078e00ff */
[----:B------:R-:W-:Y:S01]  /*14c0*/  UISETP.NE.U32.AND UP0, UPT, UR4, URZ, UPT ;  /* 0x0000003f0400728c */ /* 0x000fe2000bf05070 */
[----:B------:R-:W-:Y:S02]  /*14d0*/  IMAD.MOV.U32 R3, RZ, RZ, R6 ;  /* 0x000000ffff037224 */ /* 0x000fe400078e0006 */
[----:B------:R-:W-:Y:S01]  /*14e0*/  IMAD.MOV.U32 R5, RZ, RZ, RZ ;  /* 0x000000ffff057224 */ /* 0x000fe200078e00ff */
[----:B0-----:R-:W-:-:S04]  /*14f0*/  ULEA UR5, UR6, UR5, 0x18 ;  /* 0x0000000506057291 */ /* 0x001fc8000f8ec03f */
[----:B------:R-:W-:Y:S02]  /*1500*/  UIADD3 UR7, UR5, 0x28000, URZ ;  /* 0x0002800005077890 */ /* 0x000fe4000fffe03f */
[----:B------:R-:W-:Y:S02]  /*1510*/  USHF.R.U32.HI UR6, URZ, 0x4, UR5 ;  /* 0x000000043f067899 */ /* 0x000fe40008011605 */
[----:B------:R-:W-:Y:S02]  /*1520*/  USHF.R.U32.HI UR7, URZ, 0x4, UR7 ;  /* 0x000000043f077899 */ /* 0x000fe40008011607 */
[----:B------:R-:W-:Y:S02]  /*1530*/  ULOP3.LUT UR6, UR6, 0x3fff, URZ, 0xc0, !UPT ;  /* 0x00003fff06067892 */ /* 0x000fe4000f8ec03f */
[----:B------:R-:W-:Y:S02]  /*1540*/  ULOP3.LUT UR7, UR7, 0x3fff, URZ, 0xc0, !UPT ;  /* 0x00003fff07077892 */ /* 0x000fe4000f8ec03f */
[----:B------:R-:W-:-:S02]  /*1550*/  ULOP3.LUT UR6, UR6, 0x10000, URZ, 0xfc, !UPT ;  /* 0x0001000006067892 */ /* 0x000fc4000f8efc3f */
[----:B------:R-:W-:-:S12]  /*1560*/  ULOP3.LUT UR7, UR7, 0x10000, URZ, 0xfc, !UPT ;  /* 0x0001000007077892 */ /* 0x000fd8000f8efc3f */
.L_x_22:
[----:B------:R-:W-:-:S13]  /*1570*/  ISETP.NE.AND P2, PT, R10, 0x3, PT ;  /* 0x000000030a00780c */ /* 0x000fda0003f45270 */
[----:B------:R-:W-:Y:S05]  /*1580*/  @!P2 BRA `(.L_x_18) ;  /* 0x000000000004a947 */ /* 0x000fea0003800000 */
[----:B------:R-:W-:Y:S01]  /*1590*/  BPT.TRAP 0x1 ;  /* 0x000000040000795c */ /* 0x000fe20000300000 */
.L_x_18:
[----:B------:R-:W-:Y:S01]  /*15a0*/  SHF.L.U32 R7, R9, 0x1f, RZ ;  /* 0x0000001f09077819 */ /* 0x000fe200000006ff */
[----:B------:R-:W-:-:S12]  /*15b0*/  ULEA UR8, UR4, UR5, 0x3 ;  /* 0x0000000504087291 */ /* 0x000fd8000f8e183f */
.L_x_19:
[----:B0-----:R-:W-:-:S04]  /*15c0*/  IMAD.U32 R8, RZ, RZ, UR8 ;  /* 0x00000008ff087e24 */ /* 0x001fc8000f8e00ff */
[----:B------:R0:W1:Y:S03]  /*15d0*/  SYNCS.PHASECHK.TRANS64.TRYWAIT P1, [R8+URZ+0x32000], R7 ;  /* 0x03200007080075a7 */ /* 0x000066000802017f */
[----:B-1----:R-:W-:Y:S05]  /*15e0*/  @!P1 NANOSLEEP.SYNCS 0x989680 ;  /* 0x009896800000995d */ /* 0x002fea0003900000 */
[----:B------:R-:W1:Y:S02]  /*15f0*/  @!P1 SYNCS.PHASECHK.TRANS64 P1, [R8+URZ+0x32000], R7 ;  /* 0x03200007080095a7 */ /* 0x000e64000802007f */
[----:B-1----:R-:W-:Y:S05]  /*1600*/  @!P1 BRA `(.L_x_19) ;  /* 0xfffffffc00ec9947 */ /* 0x002fea000383ffff */
[----:B------:R-:W-:Y:S01]  /*1610*/  ULEA UR8, UR4, UR6, 0xb ;  /* 0x0000000604087291 */ /* 0x000fe2000f8e583f */
[----:B------:R-:W-:Y:S01]  /*1620*/  WARPGROUP.ARRIVE ;  /* 0x00000000000079c5 */ /* 0x000fe20000000000 */
[----:B------:R-:W-:Y:S02]  /*1630*/  ULEA UR10, UR4, UR7, 0x9 ;  /* 0x00000007040a7291 */ /* 0x000fe4000f8e483f */
[----:B------:R-:W-:Y:S02]  /*1640*/  UIADD3 UR16, UR8, 0x200, URZ ;  /* 0x0000020008107890 */ /* 0x000fe4000fffe03f */
[----:B------:R-:W-:Y:S01]  /*1650*/  UIADD3 UR14, UR8, 0x400, URZ ;  /* 0x00000400080e7890 */ /* 0x000fe2000fffe03f */
[----:B------:R-:W-:Y:S01]  /*1660*/  UMOV UR9, 0x40000040 ;  /* 0x4000004000097882 */ /* 0x000fe20000000000 */
[----:B------:R-:W-:Y:S01]  /*1670*/  UMOV UR11, 0x40000040 ;  /* 0x40000040000b7882 */ /* 0x000fe20000000000 */
[----:B------:R-:W-:Y:S02]  /*1680*/  UMOV UR18, UR10 ;  /* 0x0000000a00127c82 */ /* 0x000fe40008000000 */
[----:B------:R-:W-:Y:S01]  /*1690*/  HGMMA.64x64x16.F32.BF16 R120, gdesc[UR8], R120, UP0 ;  /* 0x00e00000087879f0 */ /* 0x000fe2000bf01878 */
[----:B------:R-:W-:Y:S01]  /*16a0*/  UIADD3 UR9, UR8, 0x600, URZ ;  /* 0x0000060008097890 */ /* 0x000fe2000fffe03f */
[----:B------:R-:W-:Y:S01]  /*16b0*/  UMOV UR19, UR11 ;  /* 0x0000000b00137c82 */ /* 0x000fe20008000000 */
[----:B------:R-:W-:-:S02]  /*16c0*/  UMOV UR17, 0x40000040 ;  /* 0x4000004000117882 */ /* 0x000fc40000000000 */
[----:B------:R-:W-:Y:S01]  /*16d0*/  HGMMA.64x64x16.F32.BF16 R88, gdesc[UR16], R88, UP0 ;  /* 0x00e00000105879f0 */ /* 0x000fe2000bf01858 */
[----:B------:R-:W-:Y:S01]  /*16e0*/  UMOV UR18, UR10 ;  /* 0x0000000a00127c82 */ /* 0x000fe20008000000 */
[----:B------:R-:W-:Y:S01]  /*16f0*/  UMOV UR19, UR11 ;  /* 0x0000000b00137c82 */ /* 0x000fe20008000000 */
[----:B------:R-:W-:Y:S01]  /*1700*/  UMOV UR16, UR14 ;  /* 0x0000000e00107c82 */ /* 0x000fe20008000000 */
[----:B------:R-:W-:Y:S01]  /*1710*/  UMOV UR17, 0x40000040 ;  /* 0x4000004000117882 */ /* 0x000fe20000000000 */
[----:B------:R-:W-:Y:S01]  /*1720*/  UIADD3 UR14, UR8, 0x602, URZ ;  /* 0x00000602080e7890 */ /* 0x000fe2000fffe03f */
[----:B------:R-:W-:Y:S01]  /*1730*/  HGMMA.64x64x16.F32.BF16 R56, gdesc[UR16], R56, UP0 ;  /* 0x00e00000103879f0 */ /* 0x000fe2000bf01838 */
[----:B------:R-:W-:Y:S01]  /*1740*/  UMOV UR18, UR10 ;  /* 0x0000000a00127c82 */ /* 0x000fe20008000000 */
[----:B------:R-:W-:Y:S01]  /*1750*/  UMOV UR19, UR11 ;  /* 0x0000000b00137c82 */ /* 0x000fe20008000000 */
[----:B------:R-:W-:Y:S01]  /*1760*/  UMOV UR16, UR9 ;  /* 0x0000000900107c82 */ /* 0x000fe20008000000 */
[----:B------:R-:W-:Y:S01]  /*1770*/  UMOV UR17, 0x40000040 ;  /* 0x4000004000117882 */ /* 0x000fe20000000000 */
[----:B------:R-:W-:Y:S01]  /*1780*/  UIADD3 UR9, UR8, 0x202, URZ ;  /* 0x0000020208097890 */ /* 0x000fe2000fffe03f */
[----:B------:R-:W-:Y:S01]  /*1790*/  HGMMA.64x64x16.F32.BF16 R24, gdesc[UR16], R24, UP0 ;  /* 0x00e00000101879f0 */ /* 0x000fe2000bf01818 */
[----:B------:R-:W-:-:S02]  /*17a0*/  UIADD3 UR16, UR8, 0x2, URZ ;  /* 0x0000000208107890 */ /* 0x000fc4000fffe03f */
[----:B------:R-:W-:Y:S02]  /*17b0*/  UIADD3 UR18, UR10, 0x2, URZ ;  /* 0x000000020a127890 */ /* 0x000fe4000fffe03f */
[----:B------:R-:W-:Y:S01]  /*17c0*/  UIADD3 UR11, UR8, 0x402, URZ ;  /* 0x00000402080b7890 */ /* 0x000fe2000fffe03f */
[----:B------:R-:W-:Y:S01]  /*17d0*/  UMOV UR17, 0x40000040 ;  /* 0x4000004000117882 */ /* 0x000fe20000000000 */
[----:B------:R-:W-:-:S05]  /*17e0*/  UMOV UR19, 0x40000040 ;  /* 0x4000004000137882 */ /* 0x000fca0000000000 */
        /* <DEDUP_REMOVED lines=42> */
[----:B------:R-:W-:-:S02]  /*1a90*/  UMOV UR17, 0x40000040 ;  /* 0x4000004000117882 */ /* 0x000fc40000000000 */
[----:B------:R-:W-:Y:S03]  /*1aa0*/  HGMMA.64x64x16.F32.BF16 R24, gdesc[UR16], R24, gsb0 ;  /* 0x00e00000101879f0 */ /* 0x000fe60008001818 */
[----:B------:R-:W-:Y:S02]  /*1ab0*/  WARPGROUP.DEPBAR.LE gsb0, 0x1 ;  /* 0x00008000000079c5 */ /* 0x000fe40000010100 */
[----:B------:R-:W-:Y:S05]  /*1ac0*/  @!P2 BRA `(.L_x_20) ;  /* 0x000000000004a947 */ /* 0x000fea0003800000 */
[----:B------:R-:W-:Y:S01]  /*1ad0*/  BPT.TRAP 0x1 ;  /* 0x000000040000795c */ /* 0x000fe20000300000 */
.L_x_20:
[----:B------:R-:W-:-:S13]  /*1ae0*/  ISETP.NE.AND P1, PT, R4, RZ, PT ;  /* 0x000000ff0400720c */ /* 0x000fda0003f25270 */
[----:B0-----:R-:W-:-:S05]  /*1af0*/  @P1 LEA R7, R5, UR5, 0x3 ;  /* 0x0000000505071c11 */ /* 0x001fca000f8e18ff */
[----:B------:R-:W-:-:S05]  /*1b00*/  @P1 VIADD R7, R7, 0x32028 ;  /* 0x0003202807071836 */ /* 0x000fca0000000000 */
[----:B------:R-:W-:-:S04]  /*1b10*/  @P1 PRMT R7, R0, 0x654, R7 ;  /* 0x0000065400071816 */ /* 0x000fc80000000007 */
[----:B------:R0:W-:Y:S01]  /*1b20*/  @P1 SYNCS.ARRIVE.TRANS64.RED.A1T0 RZ, [R7+URZ], RZ ;  /* 0x000000ff07ff19a7 */ /* 0x0001e2000810043f */
[----:B------:R-:W-:-:S13]  /*1b30*/  ISETP.GT.U32.AND P1, PT, R2, 0x1, PT ;  /* 0x000000010200780c */ /* 0x000fda0003f24070 */
[----:B0-----:R-:W-:Y:S05]  /*1b40*/  @P1 BRA `(.L_x_21) ;  /* 0x0000000000041947 */ /* 0x001fea0003800000 */
[----:B------:R-:W-:Y:S01]  /*1b50*/  BPT.TRAP 0x1 ;  /* 0x000000040000795c */ /* 0x000fe20000300000 */
.L_x_21:
[----:B------:R-:W-:Y:S01]  /*1b60*/  UIADD3 UR4, UR4, 0x1, URZ ;  /* 0x0000000104047890 */ /* 0x000fe2000fffe03f */
[----:B------:R-:W-:Y:S01]  /*1b70*/  ISETP.GT.AND P2, PT, R3, 0x1, PT ;  /* 0x000000010300780c */ /* 0x000fe20003f44270 */
[----:B------:R-:W-:Y:S02]  /*1b80*/  VIADD R5, R5, 0x1 ;  /* 0x0000000105057836 */ /* 0x000fe40000000000 */
[----:B------:R-:W-:Y:S01]  /*1b90*/  UISETP.NE.AND UP0, UPT, UR4, 0x5, UPT ;  /* 0x000000050400788c */ /* 0x000fe2000bf05270 */
[----:B------:R-:W-:Y:S02]  /*1ba0*/  VIADD R3, R3, 0xffffffff ;  /* 0xffffffff03037836 */ /* 0x000fe40000000000 */
[C---:B------:R-:W-:Y:S01]  /*1bb0*/  ISETP.NE.AND P1, PT, R5.reuse, 0x5, PT ;  /* 0x000000050500780c */ /* 0x040fe20003f25270 */
[----:B------:R-:W-:Y:S02]  /*1bc0*/  USEL UR8, URZ, 0x1, UP0 ;  /* 0x000000013f087887 */ /* 0x000fe40008000000 */
[----:B------:R-:W-:Y:S01]  /*1bd0*/  USEL UR4, UR4, URZ, UP0 ;  /* 0x0000003f04047287 */ /* 0x000fe20008000000 */
[----:B------:R-:W-:Y:S01]  /*1be0*/  SEL R5, R5, RZ, P1 ;  /* 0x000000ff05057207 */ /* 0x000fe20000800000 */
[----:B------:R-:W-:-:S02]  /*1bf0*/  UPLOP3.LUT UP0, UPT, UPT, UPT, UPT, 0x80, 0x0 ;  /* 0x000000000000789c */ /* 0x000fc40003f0f070 */
[----:B------:R-:W-:Y:S01]  /*1c00*/  LOP3.LUT R9, R9, UR8, RZ, 0x3c, !PT ;  /* 0x0000000809097c12 */ /* 0x000fe2000f8e3cff */
[----:B------:R-:W-:Y:S08]  /*1c10*/  @P2 BRA `(.L_x_22) ;  /* 0xfffffff800542947 */ /* 0x000ff0000383ffff */
.L_x_17:
[----:B------:R-:W-:Y:S02]  /*1c20*/  WARPGROUP.DEPBAR.LE gsb0, 0x0 ;  /* 0x00008000000079c5 */ /* 0x000fe40000010000 */
[----:B------:R-:W-:Y:S05]  /*1c30*/  @!P0 BRA `(.L_x_23) ;  /* 0x0000000000548947 */ /* 0x000fea0003800000 */
[----:B------:R-:W-:-:S04]  /*1c40*/  LOP3.LUT R3, R2, 0x1, RZ, 0xfc, !PT ;  /* 0x0000000102037812 */ /* 0x000fc800078efcff */
[----:B------:R-:W-:-:S13]  /*1c50*/  ISETP.NE.AND P0, PT, R3, 0x3, PT ;  /* 0x000000030300780c */ /* 0x000fda0003f05270 */
[----:B------:R-:W-:Y:S05]  /*1c60*/  @!P0 BRA `(.L_x_24) ;  /* 0x0000000000048947 */ /* 0x000fea0003800000 */
[----:B------:R-:W-:Y:S01]  /*1c70*/  BPT.TRAP 0x1 ;  /* 0x000000040000795c */ /* 0x000fe20000300000 */
.L_x_24:
[----:B------:R-:W-:Y:S01]  /*1c80*/  ISETP.NE.AND P0, PT, R4, RZ, PT ;  /* 0x000000ff0400720c */ /* 0x000fe20003f05270 */
[----:B------:R-:W-:Y:S01]  /*1c90*/  BSSY B0, `(.L_x_25) ;  /* 0x000000d000007945 */ /* 0x000fe20003800000 */
[----:B------:R-:W-:-:S11]  /*1ca0*/  ISETP.GT.U32.AND P1, PT, R2, 0x1, PT ;  /* 0x000000010200780c */ /* 0x000fd60003f24070 */
[----:B------:R-:W-:Y:S05]  /*1cb0*/  @!P0 BRA `(.L_x_26) ;  /* 0x0000000000288947 */ /* 0x000fea0003800000 */
[----:B------:R-:W0:Y:S01]  /*1cc0*/  S2R R5, SR_CgaCtaId ;  /* 0x0000000000057919 */ /* 0x000e220000008800 */
[----:B------:R-:W-:Y:S01]  /*1cd0*/  IMAD.WIDE.U32 R2, R6, -0x33333333, RZ ;  /* 0xcccccccd06027825 */ /* 0x000fe200078e00ff */
[----:B------:R-:W-:-:S04]  /*1ce0*/  MOV R2, 0x400 ;  /* 0x0000040000027802 */ /* 0x000fc80000000f00 */
[----:B------:R-:W-:-:S05]  /*1cf0*/  SHF.R.U32.HI R3, RZ, 0x2, R3 ;  /* 0x00000002ff037819 */ /* 0x000fca0000011603 */
[----:B------:R-:W-:Y:S01]  /*1d00*/  IMAD R6, R3, -0x5, R6 ;  /* 0xfffffffb03067824 */ /* 0x000fe200078e0206 */
[----:B0-----:R-:W-:-:S05]  /*1d10*/  LEA R5, R5, R2, 0x18 ;  /* 0x0000000205057211 */ /* 0x001fca00078ec0ff */
[----:B------:R-:W-:-:S04]  /*1d20*/  IMAD R6, R6, 0x8, R5 ;  /* 0x0000000806067824 */ /* 0x000fc800078e0205 */
[----:B------:R-:W-:-:S05]  /*1d30*/  VIADD R3, R6, 0x32028 ;  /* 0x0003202806037836 */ /* 0x000fca0000000000 */
[----:B------:R-:W-:-:S04]  /*1d40*/  PRMT R3, R0, 0x654, R3 ;  /* 0x0000065400037816 */ /* 0x000fc80000000003 */
[----:B------:R0:W-:Y:S03]  /*1d50*/  SYNCS.ARRIVE.TRANS64.RED.A1T0 RZ, [R3+URZ], RZ ;  /* 0x000000ff03ff79a7 */ /* 0x0001e6000810043f */
.L_x_26:
[----:B------:R-:W-:Y:S05]  /*1d60*/  BSYNC B0 ;  /* 0x0000000000007941 */ /* 0x000fea0003800000 */
.L_x_25:
[----:B------:R-:W-:Y:S05]  /*1d70*/  @P1 BRA `(.L_x_23) ;  /* 0x0000000000041947 */ /* 0x000fea0003800000 */
[----:B------:R-:W-:Y:S01]  /*1d80*/  BPT.TRAP 0x1 ;  /* 0x000000040000795c */ /* 0x000fe20000300000 */
.L_x_23:
[----:B------:R-:W0:Y:S01]  /*1d90*/  S2R R0, SR_TID.X ;  /* 0x0000000000007919 */ /* 0x000e220000002100 */
[----:B------:R-:W-:Y:S01]  /*1da0*/  ULDC.64 UR4, c[0x0][0x280] ;  /* 0x0000a00000047ab9 */ /* 0x000fe20000000a00 */
[----:B------:R-:W1:Y:S01]  /*1db0*/  S2R R2, SR_CTAID.Y ;  /* 0x0000000000027919 */ /* 0x000e620000002600 */
[----:B------:R-:W2:Y:S01]  /*1dc0*/  S2R R9, SR_CTAID.X ;  /* 0x0000000000097919 */ /* 0x000ea20000002500 */
[----:B0-----:R-:W-:-:S04]  /*1dd0*/  SHF.R.S32.HI R3, RZ, 0x1f, R0 ;  /* 0x0000001fff037819 */ /* 0x001fc80000011400 */
[----:B------:R-:W-:-:S04]  /*1de0*/  LEA.HI R3, R3, R0, RZ, 0x7 ;  /* 0x0000000003037211 */ /* 0x000fc800078f38ff */
[----:B------:R-:W-:Y:S01]  /*1df0*/  LOP3.LUT R3, R3, 0xffffff80, RZ, 0xc0, !PT ;  /* 0xffffff8003037812 */ /* 0x000fe200078ec0ff */
[----:B--2---:R-:W-:-:S04]  /*1e00*/  IMAD.SHL.U32 R6, R9, 0x100, RZ ;  /* 0x0000010009067824 */ /* 0x004fc800078e00ff */
[----:B------:R-:W-:Y:S02]  /*1e10*/  IMAD.IADD R8, R0, 0x1, -R3 ;  /* 0x0000000100087824 */ /* 0x000fe400078e0a03 */
[----:B-1----:R-:W-:-:S03]  /*1e20*/  IMAD.SHL.U32 R0, R2, 0x40, RZ ;  /* 0x0000004002007824 */ /* 0x002fc600078e00ff */
[----:B------:R-:W-:Y:S02]  /*1e30*/  SHF.R.S32.HI R7, RZ, 0x1f, R8 ;  /* 0x0000001fff077819 */ /* 0x000fe40000011408 */
[----:B------:R-:W-:Y:S02]  /*1e40*/  ISETP.GE.AND P0, PT, R0, UR5, PT ;  /* 0x0000000500007c0c */ /* 0x000fe4000bf06270 */
[----:B------:R-:W-:Y:S02]  /*1e50*/  LEA.HI R2, R7, R8, RZ, 0x2 ;  /* 0x0000000807027211 */ /* 0x000fe400078f10ff */
[----:B------:R-:W-:Y:S02]  /*1e60*/  ISETP.GE.OR P0, PT, R6, UR4, P0 ;  /* 0x0000000406007c0c */ /* 0x000fe40008706670 */
[--C-:B------:R-:W-:Y:S02]  /*1e70*/  SHF.R.S32.HI R4, RZ, 0x2, R2.reuse ;  /* 0x00000002ff047819 */ /* 0x100fe40000011402 */
[----:B------:R-:W-:-:S04]  /*1e80*/  SHF.R.S32.HI R3, RZ, 0x1f, R2 ;  /* 0x0000001fff037819 */ /* 0x000fc80000011402 */
[----:B------:R-:W-:-:S04]  /*1e90*/  LEA.HI R3, R3, R4, RZ, 0x3 ;  /* 0x0000000403037211 */ /* 0x000fc800078f18ff */
[----:B------:R-:W-:Y:S01]  /*1ea0*/  LOP3.LUT R5, R3, 0xfffffff8, RZ, 0xc0, !PT ;  /* 0xfffffff803057812 */ /* 0x000fe200078ec0ff */
[----:B------:R-:W-:Y:S06]  /*1eb0*/  @P0 EXIT ;  /* 0x000000000000094d */ /* 0x000fec0003800000 */
[----:B------:R-:W0:Y:S01]  /*1ec0*/  LDC.64 R12, c[0x0][0x658] ;  /* 0x00019600ff0c7b82 */ /* 0x000e220000000a00 */
[----:B------:R-:W-:Y:S01]  /*1ed0*/  LOP3.LUT R3, R2, 0x7ffffffc, RZ, 0xc0, !PT ;  /* 0x7ffffffc02037812 */ /* 0x000fe200078ec0ff */
[----:B------:R-:W-:Y:S01]  /*1ee0*/  IMAD.IADD R2, R4, 0x1, -R5 ;  /* 0x0000000104027824 */ /* 0x000fe200078e0a05 */
[----:B------:R-:W-:Y:S02]  /*1ef0*/  LEA.HI R5, R7, R8, RZ, 0x5 ;  /* 0x0000000807057211 */ /* 0x000fe400078f28ff */
[----:B----45:R-:W-:Y:S01]  /*1f00*/  FSETP.NEU.AND P1, PT, R14, RZ, PT ;  /* 0x000000ff0e00720b */ /* 0x030fe20003f2d000 */
[----:B------:R-:W-:Y:S01]  /*1f10*/  IMAD.IADD R4, R8, 0x1, -R3 ;  /* 0x0000000108047824 */ /* 0x000fe200078e0a03 */
[----:B------:R-:W-:Y:S02]  /*1f20*/  SHF.R.S32.HI R3, RZ, 0x1f, R2 ;  /* 0x0000001fff037819 */ /* 0x000fe40000011402 */
[----:B---3--:R-:W-:Y:S01]  /*1f30*/  SHF.R.S32.HI R15, RZ, 0x5, R5 ;  /* 0x00000005ff0f7819 */ /* 0x008fe20000011405 */
[----:B------:R-:W-:-:S02]  /*1f40*/  IMAD.SHL.U32 R5, R4, 0x2, RZ ;  /* 0x0000000204057824 */ /* 0x000fc400078e00ff */
[----:B------:R-:W-:-:S03]  /*1f50*/  IMAD.WIDE R8, R9, 0x100, R2 ;  /* 0x0000010009087825 */ /* 0x000fc600078e0202 */
[----:B------:R-:W-:Y:S01]  /*1f60*/  SHF.R.S32.HI R7, RZ, 0x1f, R5 ;  /* 0x0000001fff077819 */ /* 0x000fe20000011405 */
[C---:B------:R-:W-:Y:S01]  /*1f70*/  IMAD R3, R15.reuse, -0x10, -R6 ;  /* 0xfffffff00f037824 */ /* 0x040fe200078e0a06 */
[C---:B------:R-:W-:Y:S01]  /*1f80*/  IADD3 R6, P0, R0.reuse, R5, RZ ;  /* 0x0000000500067210 */ /* 0x040fe20007f1e0ff */
[----:B------:R-:W-:Y:S01]  /*1f90*/  IMAD.WIDE R8, R15, 0x10, R8 ;  /* 0x000000100f087825 */ /* 0x000fe200078e0208 */
[----:B------:R-:W-:Y:S02]  /*1fa0*/  IADD3 R10, -R5, UR5, -R0 ;  /* 0x00000005050a7c10 */ /* 0x000fe4000fffe900 */
[----:B------:R-:W-:Y:S02]  /*1fb0*/  LEA.HI.X.SX32 R7, R0, R7, 0x1, P0 ;  /* 0x0000000700077211 */ /* 0x000fe400000f0eff */
[----:B------:R-:W-:Y:S01]  /*1fc0*/  IADD3 R0, R3, UR4, -R2 ;  /* 0x0000000403007c10 */ /* 0x000fe2000fffe802 */
[-C--:B0-----:R-:W-:Y:S01]  /*1fd0*/  IMAD R2, R9, R12.reuse, RZ ;  /* 0x0000000c09027224 */ /* 0x081fe200078e02ff */
[----:B------:R-:W-:Y:S01]  /*1fe0*/  ISETP.GT.AND P3, PT, R10, RZ, PT ;  /* 0x000000ff0a00720c */ /* 0x000fe20003f64270 */
[----:B------:R-:W-:Y:S01]  /*1ff0*/  IMAD.WIDE.U32 R18, R8, R12, R6 ;  /* 0x0000000c08127225 */ /* 0x000fe200078e0006 */
[----:B------:R-:W-:-:S02]  /*2000*/  SHF.L.U64.HI R15, R12, 0x3, R13 ;  /* 0x000000030c0f7819 */ /* 0x000fc4000001020d */
[----:B------:R-:W-:Y:S01]  /*2010*/  P2R R3, PR, RZ, 0x8 ;  /* 0x00000008ff037803 */ /* 0x000fe20000000000 */
[----:B------:R-:W-:Y:S01]  /*2020*/  IMAD R21, R8, R13, R2 ;  /* 0x0000000d08157224 */ /* 0x000fe200078e0202 */
[----:B------:R-:W-:Y:S01]  /*2030*/  ISETP.GT.AND P0, PT, R0, RZ, P3 ;  /* 0x000000ff0000720c */ /* 0x000fe20001f04270 */
[----:B------:R-:W-:Y:S02]  /*2040*/  IMAD.SHL.U32 R16, R12, 0x8, RZ ;  /* 0x000000080c107824 */ /* 0x000fe400078e00ff */
[----:B------:R-:W-:Y:S01]  /*2050*/  IMAD.IADD R21, R19, 0x1, R21 ;  /* 0x0000000113157824 */ /* 0x000fe200078e0215 */
[----:B------:R-:W-:Y:S09]  /*2060*/  @!P1 BRA `(.L_x_27) ;  /* 0x0000006c00cc9947 */ /* 0x000ff20003800000 */
[----:B------:R-:W-:Y:S01]  /*2070*/  ULDC.64 UR4, c[0x0][0x630] ;  /* 0x00018c0000047ab9 */ /* 0x000fe20000000a00 */
[----:B------:R-:W-:Y:S01]  /*2080*/  ULDC.64 UR8, c[0x0][0x628] ;  /* 0x00018a0000087ab9 */ /* 0x000fe20000000a00 */
[----:B------:R-:W-:Y:S01]  /*2090*/  IMAD R17, R9, UR4, RZ ;  /* 0x0000000409117c24 */ /* 0x000fe2000f8e02ff */
[----:B------:R-:W-:Y:S01]  /*20a0*/  ULDC.64 UR6, c[0x0][0x650] ;  /* 0x0001940000067ab9 */ /* 0x000fe20000000a00 */
[----:B------:R-:W-:-:S04]  /*20b0*/  IMAD.WIDE.U32 R2, R8, UR4, R6 ;  /* 0x0000000408027c25 */ /* 0x000fc8000f8e0006 */
[----:B------:R-:W-:Y:S01]  /*20c0*/  IMAD R17, R8, UR5, R17 ;  /* 0x0000000508117c24 */ /* 0x000fe2000f8e0211 */
[----:B------:R-:W-:-:S03]  /*20d0*/  LEA R4, P1, R2, UR8, 0x1 ;  /* 0x0000000802047c11 */ /* 0x000fc6000f8208ff */
[----:B------:R-:W-:-:S05]  /*20e0*/  IMAD.IADD R3, R3, 0x1, R17 ;  /* 0x0000000103037824 */ /* 0x000fca00078e0211 */
[----:B------:R-:W-:-:S05]  /*20f0*/  LEA.HI.X R5, R2, UR9, R3, 0x1, P1 ;  /* 0x0000000902057c11 */ /* 0x000fca00088f0c03 */
[----:B------:R-:W2:Y:S01]  /*2100*/  @P0 LDG.E.LTC128B.U16 R19, desc[UR12][R4.64] ;  /* 0x0000000c04130981 */ /* 0x000ea2000c1e1520 */
[----:B------:R-:W-:Y:S01]  /*2110*/  ISETP.GT.AND P6, PT, R10, 0x1, PT ;  /* 0x000000010a00780c */ /* 0x000fe20003fc4270 */
[----:B------:R-:W-:Y:S01]  /*2120*/  BSSY B0, `(.L_x_28) ;  /* 0x000000e000007945 */ /* 0x000fe20003800000 */
[----:B------:R-:W-:Y:S02]  /*2130*/  LEA R2, P2, R18, UR6, 0x1 ;  /* 0x0000000612027c11 */ /* 0x000fe4000f8408ff */
[----:B------:R-:W-:Y:S01]  /*2140*/  ISETP.GT.AND P1, PT, R0, RZ, P6 ;  /* 0x000000ff0000720c */ /* 0x000fe20003724270 */
[----:B--2---:R-:W-:-:S04]  /*2150*/  IMAD.U32 R3, R19, 0x10000, RZ ;  /* 0x0001000013037824 */ /* 0x004fc800078e00ff */
[----:B------:R-:W-:-:S04]  /*2160*/  FMUL R3, R3, R14 ;  /* 0x0000000e03037220 */ /* 0x000fc80000400000 */
[----:B------:R-:W-:-:S05]  /*2170*/  FFMA R3, R120, R11, R3 ;  /* 0x0000000b78037223 */ /* 0x000fca0000000003 */
[----:B------:R-:W-:Y:S02]  /*2180*/  F2FP.BF16.F32.PACK_AB R20, RZ, R3 ;  /* 0x00000003ff14723e */ /* 0x000fe400000010ff */
[----:B------:R-:W-:Y:S02]  /*2190*/  P2R R3, PR, RZ, 0x40 ;  /* 0x00000040ff037803 */ /* 0x000fe40000000000 */
[----:B------:R-:W-:Y:S02]  /*21a0*/  LEA.HI.X R3, R18, UR7, R21, 0x1, P2 ;  /* 0x0000000712037c11 */ /* 0x000fe400090f0c15 */
[----:B------:R-:W-:Y:S02]  /*21b0*/  PRMT R18, R20, 0x7610, R18 ;  /* 0x0000761014127816 */ /* 0x000fe40000000012 */
[----:B------:R-:W-:-:S03]  /*21c0*/  PRMT R20, R19, 0x7610, R20 ;  /* 0x0000761013147816 */ /* 0x000fc60000000014 */
[----:B------:R0:W-:Y:S01]  /*21d0*/  @P0 STG.E.U16 desc[UR12][R2.64], R18 ;  /* 0x0000001202000986 */ /* 0x0001e2000c10150c */
[----:B------:R-:W-:Y:S05]  /*21e0*/  @!P1 BRA `(.L_x_29) ;  /* 0x0000000000049947 */ /* 0x000fea0003800000 */
[----:B------:R1:W5:Y:S02]  /*21f0*/  LDG.E.LTC128B.U16 R20, desc[UR12][R4.64+0x2] ;  /* 0x0000020c04147981 */ /* 0x000364000c1e1520 */
.L_x_29:
[----:B------:R-:W-:Y:S05]  /*2200*/  BSYNC B0 ;  /* 0x0000000000007941 */ /* 0x000fea0003800000 */
.L_x_28:
[----:B------:R-:W-:Y:S01]  /*2210*/  USHF.L.U32 UR6, UR4, 0x3, URZ ;  /* 0x0000000304067899 */ /* 0x000fe2000800063f */
[----:B-----5:R-:W-:Y:S01]  /*2220*/  IMAD.U32 R9, R20, 0x10000, RZ ;  /* 0x0001000014097824 */ /* 0x020fe200078e00ff */
[----:B------:R-:W-:Y:S01]  /*2230*/  USHF.L.U64.HI UR7, UR4, 0x3, UR5 ;  /* 0x0000000304077899 */ /* 0x000fe20008010205 */
[----:B------:R-:W-:Y:S02]  /*2240*/  ISETP.GT.AND P0, PT, R0, 0x8, P3 ;  /* 0x000000080000780c */ /* 0x000fe40001f04270 */
[----:B------:R-:W-:Y:S01]  /*2250*/  FMUL R22, R9, R14 ;  /* 0x0000000e09167220 */ /* 0x000fe20000400000 */
[----:B0-----:R-:W-:Y:S02]  /*2260*/  IMAD.U32 R18, RZ, RZ, UR6 ;  /* 0x00000006ff127e24 */ /* 0x001fe4000f8e00ff */
[----:B------:R-:W-:Y:S02]  /*2270*/  IMAD.U32 R19, RZ, RZ, UR7 ;  /* 0x00000007ff137e24 */ /* 0x000fe4000f8e00ff */
[----:B------:R-:W-:Y:S01]  /*2280*/  FFMA R22, R121, R11, R22 ;  /* 0x0000000b79167223 */ /* 0x000fe20000000016 */
[----:B------:R-:W-:-:S04]  /*2290*/  IMAD.WIDE.U32 R8, R8, UR4, R18 ;  /* 0x0000000408087c25 */ /* 0x000fc8000f8e0012 */
[----:B------:R-:W-:Y:S02]  /*22a0*/  F2FP.BF16.F32.PACK_AB R22, RZ, R22 ;  /* 0x00000016ff16723e */ /* 0x000fe400000010ff */
[----:B------:R-:W-:-:S03]  /*22b0*/  IADD3 R6, P2, R6, R8, RZ ;  /* 0x0000000806067210 */ /* 0x000fc60007f5e0ff */
[----:B------:R0:W-:Y:S01]  /*22c0*/  @P1 STG.E.U16 desc[UR12][R2.64+0x2], R22 ;  /* 0x0000021602001986 */ /* 0x0001e2000c10150c */
[----:B------:R-:W-:Y:S02]  /*22d0*/  IADD3.X R7, R7, R17, R9, P2, !PT ;  /* 0x0000001107077210 */ /* 0x000fe400017fe409 */
[----:B------:R-:W-:-:S04]  /*22e0*/  LEA R8, P2, R6, UR8, 0x1 ;  /* 0x0000000806087c11 */ /* 0x000fc8000f8408ff */
[----:B------:R-:W-:-:S05]  /*22f0*/  LEA.HI.X R9, R6, UR9, R7, 0x1, P2 ;  /* 0x0000000906097c11 */ /* 0x000fca00090f0c07 */
[----:B------:R-:W2:Y:S01]  /*2300*/  @P0 LDG.E.LTC128B.U16 R20, desc[UR12][R8.64] ;  /* 0x0000000c08140981 */ /* 0x000ea2000c1e1520 */
[C---:B------:R-:W-:Y:S01]  /*2310*/  SHF.L.U64.HI R15, R16.reuse, 0x1, R15 ;  /* 0x00000001100f7819 */ /* 0x040fe2000001020f */
[----:B------:R-:W-:Y:S01]  /*2320*/  BSSY B0, `(.L_x_30) ;  /* 0x000000b000007945 */ /* 0x000fe20003800000 */
[----:B------:R-:W-:Y:S02]  /*2330*/  LEA R6, P2, R16, R2, 0x1 ;  /* 0x0000000210067211 */ /* 0x000fe400078408ff */
[----:B------:R-:W-:Y:S01]  /*2340*/  ISETP.GT.AND P1, PT, R0, 0x8, P6 ;  /* 0x000000080000780c */ /* 0x000fe20003724270 */
[----:B--2---:R-:W-:-:S04]  /*2350*/  IMAD.U32 R7, R20, 0x10000, RZ ;  /* 0x0001000014077824 */ /* 0x004fc800078e00ff */
[----:B------:R-:W-:-:S04]  /*2360*/  FMUL R7, R7, R14 ;  /* 0x0000000e07077220 */ /* 0x000fc80000400000 */
[----:B------:R-:W-:-:S05]  /*2370*/  FFMA R7, R122, R11, R7 ;  /* 0x0000000b7a077223 */ /* 0x000fca0000000007 */
[----:B------:R-:W-:Y:S01]  /*2380*/  F2FP.BF16.F32.PACK_AB R16, RZ, R7 ;  /* 0x00000007ff10723e */ /* 0x000fe200000010ff */
[----:B------:R-:W-:-:S05]  /*2390*/  IMAD.X R7, R15, 0x1, R3, P2 ;  /* 0x000000010f077824 */ /* 0x000fca00010e0603 */
[----:B------:R0:W-:Y:S01]  /*23a0*/  @P0 STG.E.U16 desc[UR12][R6.64], R16 ;  /* 0x0000001006000986 */ /* 0x0001e2000c10150c */
[----:B------:R-:W-:Y:S05]  /*23b0*/  @!P1 BRA `(.L_x_31) ;  /* 0x0000000000049947 */ /* 0x000fea0003800000 */
[----:B------:R2:W5:Y:S02]  /*23c0*/  LDG.E.LTC128B.U16 R20, desc[UR12][R8.64+0x2] ;  /* 0x0000020c08147981 */ /* 0x000564000c1e1520 */
.L_x_31:
[----:B------:R-:W-:Y:S05]  /*23d0*/  BSYNC B0 ;  /* 0x0000000000007941 */ /* 0x000fea0003800000 */
.L_x_30:
[----:B-----5:R-:W-:Y:S01]  /*23e0*/  IMAD.U32 R15, R20, 0x10000, RZ ;  /* 0x00010000140f7824 */ /* 0x020fe200078e00ff */
[----:B------:R-:W-:Y:S01]  /*23f0*/  ISETP.GT.AND P3, PT, R10, 0x8, PT ;  /* 0x000000080a00780c */ /* 0x000fe20003f64270 */
[----:B------:R-:W-:Y:S02]  /*2400*/  BSSY B0, `(.L_x_32) ;  /* 0x0000009000007945 */ /* 0x000fe40003800000 */
[----:B0-----:R-:W-:Y:S01]  /*2410*/  FMUL R16, R15, R14 ;  /* 0x0000000e0f107220 */ /* 0x001fe20000400000 */
[----:B------:R-:W-:Y:S02]  /*2420*/  ISETP.GT.AND P0, PT, R0, RZ, P3 ;  /* 0x000000ff0000720c */ /* 0x000fe40001f04270 */
[----:B------:R-:W-:Y:S01]  /*2430*/  P2R R15, PR, RZ, 0x8 ;  /* 0x00000008ff0f7803 */ /* 0x000fe20000000000 */
[----:B------:R-:W-:-:S05]  /*2440*/  FFMA R16, R123, R11, R16 ;  /* 0x0000000b7b107223 */ /* 0x000fca0000000010 */
[----:B------:R-:W-:-:S05]  /*2450*/  F2FP.BF16.F32.PACK_AB R16, RZ, R16 ;  /* 0x00000010ff10723e */ /* 0x000fca00000010ff */
[----:B------:R0:W-:Y:S01]  /*2460*/  @P1 STG.E.U16 desc[UR12][R6.64+0x2], R16 ;  /* 0x0000021006001986 */ /* 0x0001e2000c10150c */
[----:B------:R-:W-:Y:S05]  /*2470*/  @!P0 BRA `(.L_x_33) ;  /* 0x0000000000048947 */ /* 0x000fea0003800000 */
[----:B------:R3:W5:Y:S02]  /*2480*/  LDG.E.LTC128B.U16 R20, desc[UR12][R4.64+0x10] ;  /* 0x0000100c04147981 */ /* 0x000764000c1e1520 */
.L_x_33:
[----:B------:R-:W-:Y:S05]  /*2490*/  BSYNC B0 ;  /* 0x0000000000007941 */ /* 0x000fea0003800000 */
.L_x_32:
[----:B-----5:R-:W-:Y:S01]  /*24a0*/  IMAD.U32 R15, R20, 0x10000, RZ ;  /* 0x00010000140f7824 */ /* 0x020fe200078e00ff */
[----:B------:R-:W-:Y:S01]  /*24b0*/  ISETP.GT.AND P2, PT, R10, 0x9, PT ;  /* 0x000000090a00780c */ /* 0x000fe20003f44270 */
[----:B------:R-:W-:Y:S02]  /*24c0*/  BSSY B0, `(.L_x_34) ;  /* 0x0000009000007945 */ /* 0x000fe40003800000 */
[----:B------:R-:W-:Y:S01]  /*24d0*/  FMUL R15, R15, R14 ;  /* 0x0000000e0f0f7220 */ /* 0x000fe20000400000 */
[----:B------:R-:W-:Y:S02]  /*24e0*/  ISETP.GT.AND P1, PT, R0, RZ, P2 ;  /* 0x000000ff0000720c */ /* 0x000fe40001724270 */
[----:B0-----:R-:W-:Y:S01]  /*24f0*/  P2R R16, PR, RZ, 0x4 ;  /* 0x00000004ff107803 */ /* 0x001fe20000000000 */
[----:B------:R-:W-:-:S05]  /*2500*/  FFMA R15, R124, R11, R15 ;  /* 0x0000000b7c0f7223 */ /* 0x000fca000000000f */
[----:B------:R-:W-:-:S05]  /*2510*/  F2FP.BF16.F32.PACK_AB R15, RZ, R15 ;  /* 0x0000000fff0f723e */ /* 0x000fca00000010ff */
[----:B------:R0:W-:Y:S01]  /*2520*/  @P0 STG.E.U16 desc[UR12][R2.64+0x10], R15 ;  /* 0x0000100f02000986 */ /* 0x0001e2000c10150c */
[----:B------:R-:W-:Y:S05]  /*2530*/  @!P1 BRA `(.L_x_35) ;  /* 0x0000000000049947 */ /* 0x000fea0003800000 */
[----:B------:R4:W5:Y:S02]  /*2540*/  LDG.E.LTC128B.U16 R20, desc[UR12][R4.64+0x12] ;  /* 0x0000120c04147981 */ /* 0x000964000c1e1520 */
.L_x_35:
[----:B------:R-:W-:Y:S05]  /*2550*/  BSYNC B0 ;  /* 0x0000000000007941 */ /* 0x000fea0003800000 */
.L_x_34:
[----:B0----5:R-:W-:Y:S01]  /*2560*/  IMAD.U32 R15, R20, 0x10000, RZ ;  /* 0x00010000140f7824 */ /* 0x021fe200078e00ff */
[----:B------:R-:W-:Y:S01]  /*2570*/  ISETP.GT.AND P0, PT, R0, 0x8, P3 ;  /* 0x000000080000780c */ /* 0x000fe20001f04270 */
[----:B------:R-:W-:Y:S02]  /*2580*/  BSSY B0, `(.L_x_36) ;  /* 0x0000007000007945 */ /* 0x000fe40003800000 */
[----:B------:R-:W-:-:S04]  /*2590*/  FMUL R16, R15, R14 ;  /* 0x0000000e0f107220 */ /* 0x000fc80000400000 */
[----:B------:R-:W-:-:S05]  /*25a0*/  FFMA R16, R125, R11, R16 ;  /* 0x0000000b7d107223 */ /* 0x000fca0000000010 */
[----:B------:R-:W-:-:S05]  /*25b0*/  F2FP.BF16.F32.PACK_AB R16, RZ, R16 ;  /* 0x00000010ff10723e */ /* 0x000fca00000010ff */
[----:B------:R0:W-:Y:S01]  /*25c0*/  @P1 STG.E.U16 desc[UR12][R2.64+0x12], R16 ;  /* 0x0000121002001986 */ /* 0x0001e2000c10150c */
[----:B------:R-:W-:Y:S05]  /*25d0*/  @!P0 BRA `(.L_x_37) ;  /* 0x0000000000048947 */ /* 0x000fea0003800000 */
[----:B------:R0:W5:Y:S02]  /*25e0*/  LDG.E.LTC128B.U16 R20, desc[UR12][R8.64+0x10] ;  /* 0x0000100c08147981 */ /* 0x000164000c1e1520 */
.L_x_37:
[----:B------:R-:W-:Y:S05]  /*25f0*/  BSYNC B0 ;  /* 0x0000000000007941 */ /* 0x000fea0003800000 */
.L_x_36:
[----:B-----5:R-:W-:Y:S01]  /*2600*/  IMAD.U32 R15, R20, 0x10000, RZ ;  /* 0x00010000140f7824 */ /* 0x020fe200078e00ff */
        /* <DEDUP_REMOVED lines=8> */
.L_x_39:
[----:B------:R-:W-:Y:S05]  /*2690*/  BSYNC B0 ;  /* 0x0000000000007941 */ /* 0x000fea0003800000 */
.L_x_38:
[----:B0----5:R-:W-:Y:S01]  /*26a0*/  IMAD.U32 R15, R20, 0x10000, RZ ;  /* 0x00010000140f7824 */ /* 0x021fe200078e00ff */
[----:B------:R-:W-:Y:S01]  /*26b0*/  ISETP.GT.AND P2, PT, R10, 0x10, PT ;  /* 0x000000100a00780c */ /* 0x000fe20003f44270 */
[----:B------:R-:W-:Y:S02]  /*26c0*/  BSSY B0, `(.L_x_40) ;  /* 0x0000009000007945 */ /* 0x000fe40003800000 */
[----:B------:R-:W-:Y:S01]  /*26d0*/  FMUL R16, R15, R14 ;  /* 0x0000000e0f107220 */ /* 0x000fe20000400000 */
[----:B------:R-:W-:Y:S02]  /*26e0*/  ISETP.GT.AND P0, PT, R0, RZ, P2 ;  /* 0x000000ff0000720c */ /* 0x000fe40001704270 */
[----:B------:R-:W-:Y:S01]  /*26f0*/  P2R R15, PR, RZ, 0x4 ;  /* 0x00000004ff0f7803 */ /* 0x000fe20000000000 */
[----:B------:R-:W-:-:S05]  /*2700*/  FFMA R16, R127, R11, R16 ;  /* 0x0000000b7f107223 */ /* 0x000fca0000000010 */
[----:B------:R-:W-:-:S05]  /*2710*/  F2FP.BF16.F32.PACK_AB R16, RZ, R16 ;  /* 0x00000010ff10723e */ /* 0x000fca00000010ff */
[----:B------:R0:W-:Y:S01]  /*2720*/  @P1 STG.E.U16 desc[UR12][R6.64+0x12], R16 ;  /* 0x0000121006001986 */ /* 0x0001e2000c10150c */
[----:B------:R-:W-:Y:S05]  /*2730*/  @!P0 BRA `(.L_x_41) ;  /* 0x0000000000048947 */ /* 0x000fea0003800000 */
[----:B------:R0:W5:Y:S02]  /*2740*/  LDG.E.LTC128B.U16 R20, desc[UR12][R4.64+0x20] ;  /* 0x0000200c04147981 */ /* 0x000164000c1e1520 */
.L_x_41:
[----:B------:R-:W-:Y:S05]  /*2750*/  BSYNC B0 ;  /* 0x0000000000007941 */ /* 0x000fea0003800000 */
.L_x_40:
[----:B-----5:R-:W-:Y:S01]  /*2760*/  IMAD.U32 R15, R20, 0x10000, RZ ;  /* 0x00010000140f7824 */ /* 0x020fe200078e00ff */
[----:B------:R-:W-:Y:S01]  /*2770*/  ISETP.GT.AND P1, PT, R10, 0x11, PT ;  /* 0x000000110a00780c */ /* 0x000fe20003f24270 */
[----:B------:R-:W-:Y:S02]  /*2780*/  BSSY B0, `(.L_x_42) ;  /* 0x0000009000007945 */ /* 0x000fe40003800000 */
[----:B------:R-:W-:-:S04]  /*2790*/  FMUL R15, R15, R14 ;  /* 0x0000000e0f0f7220 */ /* 0x000fc80000400000 */
[----:B------:R-:W-:-:S05]  /*27a0*/  FFMA R15, R128, R11, R15 ;  /* 0x0000000b800f7223 */ /* 0x000fca000000000f */
[----:B------:R-:W-:-:S05]  /*27b0*/  F2FP.BF16.F32.PACK_AB R15, RZ, R15 ;  /* 0x0000000fff0f723e */ /* 0x000fca00000010ff */
[----:B------:R1:W-:Y:S01]  /*27c0*/  @P0 STG.E.U16 desc[UR12][R2.64+0x20], R15 ;  /* 0x0000200f02000986 */ /* 0x0003e2000c10150c */
[----:B------:R-:W-:Y:S02]  /*27d0*/  ISETP.GT.AND P0, PT, R0, RZ, P1 ;  /* 0x000000ff0000720c */ /* 0x000fe40000f04270 */
[----:B-1----:R-:W-:-:S11]  /*27e0*/  P2R R15, PR, RZ, 0x2 ;  /* 0x00000002ff0f7803 */ /* 0x002fd60000000000 */
[----:B------:R-:W-:Y:S05]  /*27f0*/  @!P0 BRA `(.L_x_43) ;  /* 0x0000000000048947 */ /* 0x000fea0003800000 */
[----:B------:R1:W5:Y:S02]  /*2800*/  LDG.E.LTC128B.U16 R20, desc[UR12][R4.64+0x22] ;  /* 0x0000220c04147981 */ /* 0x000364000c1e1520 */
.L_x_43:
[----:B------:R-:W-:Y:S05]  /*2810*/  BSYNC B0 ;  /* 0x0000000000007941 */ /* 0x000fea0003800000 */
.L_x_42:
[----:B-----5:R-:W-:Y:S01]  /*2820*/  IMAD.U32 R15, R20, 0x10000, RZ ;  /* 0x00010000140f7824 */ /* 0x020fe200078e00ff */
[----:B------:R-:W-:Y:S03]  /*2830*/  BSSY B0, `(.L_x_44) ;  /* 0x0000008000007945 */ /* 0x000fe60003800000 */
[----:B0-----:R-:W-:-:S04]  /*2840*/  FMUL R16, R15, R14 ;  /* 0x0000000e0f107220 */ /* 0x001fc80000400000 */
[----:B------:R-:W-:-:S05]  /*2850*/  FFMA R16, R129, R11, R16 ;  /* 0x0000000b81107223 */ /* 0x000fca0000000010 */
[----:B------:R-:W-:-:S05]  /*2860*/  F2FP.BF16.F32.PACK_AB R16, RZ, R16 ;  /* 0x00000010ff10723e */ /* 0x000fca00000010ff */
[----:B------:R0:W-:Y:S01]  /*2870*/  @P0 STG.E.U16 desc[UR12][R2.64+0x22], R16 ;  /* 0x0000221002000986 */ /* 0x0001e2000c10150c */
[----:B------:R-:W-:-:S13]  /*2880*/  ISETP.GT.AND P0, PT, R0, 0x8, P2 ;  /* 0x000000080000780c */ /* 0x000fda0001704270 */
[----:B0-----:R-:W-:Y:S05]  /*2890*/  @!P0 BRA `(.L_x_45) ;  /* 0x0000000000048947 */ /* 0x001fea0003800000 */
[----:B------:R0:W5:Y:S02]  /*28a0*/  LDG.E.LTC128B.U16 R20, desc[UR12][R8.64+0x20] ;  /* 0x0000200c08147981 */ /* 0x000164000c1e1520 */
.L_x_45:
[----:B------:R-:W-:Y:S05]  /*28b0*/  BSYNC B0 ;  /* 0x0000000000007941 */ /* 0x000fea0003800000 */
.L_x_44:
[----:B-----5:R-:W-:Y:S01]  /*28c0*/  IMAD.U32 R15, R20, 0x10000, RZ ;  /* 0x00010000140f7824 */ /* 0x020fe200078e00ff */
[----:B------:R-:W-:Y:S03]  /*28d0*/  BSSY B0, `(.L_x_46) ;  /* 0x0000008000007945 */ /* 0x000fe60003800000 */
[----:B------:R-:W-:-:S04]  /*28e0*/  FMUL R15, R15, R14 ;  /* 0x0000000e0f0f7220 */ /* 0x000fc80000400000 */
[----:B------:R-:W-:-:S05]  /*28f0*/  FFMA R15, R130, R11, R15 ;  /* 0x0000000b820f7223 */ /* 0x000fca000000000f */
[----:B------:R-:W-:-:S05]  /*2900*/  F2FP.BF16.F32.PACK_AB R15, RZ, R15 ;  /* 0x0000000fff0f723e */ /* 0x000fca00000010ff */
[----:B------:R0:W-:Y:S01]  /*2910*/  @P0 STG.E.U16 desc[UR12][R6.64+0x20], R15 ;  /* 0x0000200f06000986 */ /* 0x0001e2000c10150c */
[----:B------:R-:W-:-:S13]  /*2920*/  ISETP.GT.AND P0, PT, R0, 0x8, P1 ;  /* 0x000000080000780c */ /* 0x000fda0000f04270 */
[----:B0-----:R-:W-:Y:S05]  /*2930*/  @!P0 BRA `(.L_x_47) ;  /* 0x0000000000048947 */ /* 0x001fea0003800000 */
[----:B------:R0:W5:Y:S02]  /*2940*/  LDG.E.LTC128B.U16 R20, desc[UR12][R8.64+0x22] ;  /* 0x0000220c08147981 */ /* 0x000164000c1e1520 */
.L_x_47:
[----:B------:R-:W-:Y:S05]  /*2950*/  BSYNC B0 ;  /* 0x0000000000007941 */ /* 0x000fea0003800000 */
.L_x_46:
[----:B-----5:R-:W-:Y:S01]  /*2960*/  IMAD.U32 R15, R20, 0x10000, RZ ;  /* 0x00010000140f7824 */ /* 0x020fe200078e00ff */
[C---:B------:R-:W-:Y:S01]  /*2970*/  SHF.L.U64.HI R21, R12.reuse, 0x7, R13 ;  /* 0x000000070c157819 */ /* 0x040fe2000001020d */
[----:B------:R-:W-:Y:S01]  /*2980*/  IMAD.SHL.U32 R17, R12, 0x80, RZ ;  /* 0x000000800c117824 */ /* 0x000fe200078e00ff */
[----:B------:R-:W-:Y:S01]  /*2990*/  ISETP.GT.AND P2, PT, R10, 0x18, PT ;  /* 0x000000180a00780c */ /* 0x000fe20003f44270 */
[----:B------:R-:W-:Y:S01]  /*29a0*/  FMUL R16, R15, R14 ;  /* 0x0000000e0f107220 */ /* 0x000fe20000400000 */
[----:B------:R-:W-:Y:S02]  /*29b0*/  BSSY B0, `(.L_x_48) ;  /* 0x000000d000007945 */ /* 0x000fe40003800000 */
[----:B------:R-:W-:Y:S01]  /*29c0*/  LOP3.LUT R15, R17, 0x2, RZ, 0xfc, !PT ;  /* 0x00000002110f7812 */ /* 0x000fe200078efcff */
[----:B------:R-:W-:-:S05]  /*29d0*/  FFMA R16, R131, R11, R16 ;  /* 0x0000000b83107223 */ /* 0x000fca0000000010 */
[----:B------:R-:W-:-:S05]  /*29e0*/  F2FP.BF16.F32.PACK_AB R16, RZ, R16 ;  /* 0x00000010ff10723e */ /* 0x000fca00000010ff */
[----:B------:R1:W-:Y:S01]  /*29f0*/  @P0 STG.E.U16 desc[UR12][R6.64+0x22], R16 ;  /* 0x0000221006000986 */ /* 0x0003e2000c10150c */
[----:B------:R-:W-:-:S05]  /*2a00*/  IADD3 R124, P0, R15, R2, RZ ;  /* 0x000000020f7c7210 */ /* 0x000fca0007f1e0ff */
[----:B------:R-:W-:Y:S01]  /*2a10*/  IMAD.X R125, R21, 0x1, R3, P0 ;  /* 0x00000001157d7824 */ /* 0x000fe200000e0603 */
[----:B------:R-:W-:-:S05]  /*2a20*/  IADD3 R12, P0, R17, R2, RZ ;  /* 0x00000002110c7210 */ /* 0x000fca0007f1e0ff */
[----:B------:R-:W-:Y:S01]  /*2a30*/  IMAD.X R13, R21, 0x1, R3, P0 ;  /* 0x00000001150d7824 */ /* 0x000fe200000e0603 */
[----:B------:R-:W-:Y:S02]  /*2a40*/  ISETP.GT.AND P0, PT, R0, RZ, P2 ;  /* 0x000000ff0000720c */ /* 0x000fe40001704270 */
[----:B-1----:R-:W-:-:S11]  /*2a50*/  P2R R16, PR, RZ, 0x4 ;  /* 0x00000004ff107803 */ /* 0x002fd60000000000 */
[----:B------:R-:W-:Y:S05]  /*2a60*/  @!P0 BRA `(.L_x_49) ;  /* 0x0000000000048947 */ /* 0x000fea0003800000 */
[----:B------:R1:W5:Y:S02]  /*2a70*/  LDG.E.LTC128B.U16 R20, desc[UR12][R4.64+0x30] ;  /* 0x0000300c04147981 */ /* 0x000364000c1e1520 */
.L_x_49:
[----:B------:R-:W-:Y:S05]  /*2a80*/  BSYNC B0 ;  /* 0x0000000000007941 */ /* 0x000fea0003800000 */
.L_x_48:
[----:B-----5:R-:W-:Y:S01]  /*2a90*/  IMAD.U32 R19, R20, 0x10000, RZ ;  /* 0x0001000014137824 */ /* 0x020fe200078e00ff */
[----:B------:R-:W-:Y:S01]  /*2aa0*/  ISETP.GT.AND P1, PT, R10, 0x19, PT ;  /* 0x000000190a00780c */ /* 0x000fe20003f24270 */
[----:B------:R-:W-:Y:S02]  /*2ab0*/  BSSY B0, `(.L_x_50) ;  /* 0x0000009000007945 */ /* 0x000fe40003800000 */
[----:B------:R-:W-:Y:S01]  /*2ac0*/  FMUL R19, R19, R14 ;  /* 0x0000000e13137220 */ /* 0x000fe20000400000 */
[----:B------:R-:W-:-:S03]  /*2ad0*/  P2R R16, PR, RZ, 0x2 ;  /* 0x00000002ff107803 */ /* 0x000fc60000000000 */
[----:B------:R-:W-:-:S05]  /*2ae0*/  FFMA R19, R132, R11, R19 ;  /* 0x0000000b84137223 */ /* 0x000fca0000000013 */
[----:B------:R-:W-:-:S05]  /*2af0*/  F2FP.BF16.F32.PACK_AB R19, RZ, R19 ;  /* 0x00000013ff13723e */ /* 0x000fca00000010ff */
[----:B------:R0:W-:Y:S01]  /*2b00*/  @P0 STG.E.U16 desc[UR12][R2.64+0x30], R19 ;  /* 0x0000301302000986 */ /* 0x0001e2000c10150c */
[----:B------:R-:W-:-:S13]  /*2b10*/  ISETP.GT.AND P0, PT, R0, RZ, P1 ;  /* 0x000000ff0000720c */ /* 0x000fda0000f04270 */
[----:B0-----:R-:W-:Y:S05]  /*2b20*/  @!P0 BRA `(.L_x_51) ;  /* 0x0000000000048947 */ /* 0x001fea0003800000 */
[----:B------:R0:W5:Y:S02]  /*2b30*/  LDG.E.LTC128B.U16 R20, desc[UR12][R4.64+0x32] ;  /* 0x0000320c04147981 */ /* 0x000164000c1e1520 */
.L_x_51:
[----:B------:R-:W-:Y:S05]  /*2b40*/  BSYNC B0 ;  /* 0x0000000000007941 */ /* 0x000fea0003800000 */
.L_x_50:
        /* <DEDUP_REMOVED lines=9> */
.L_x_53:
[----:B------:R-:W-:Y:S05]  /*2be0*/  BSYNC B0 ;  /* 0x0000000000007941 */ /* 0x000fea0003800000 */
.L_x_52:
        /* <DEDUP_REMOVED lines=9> */
.L_x_55:
[----:B------:R-:W-:Y:S05]  /*2c80*/  BSYNC B0 ;  /* 0x0000000000007941 */ /* 0x000fea0003800000 */
.L_x_54:
        /* <DEDUP_REMOVED lines=11> */
.L_x_57:
[----:B------:R-:W-:Y:S05]  /*2d40*/  BSYNC B0 ;  /* 0x0000000000007941 */ /* 0x000fea0003800000 */
.L_x_56:
        /* <DEDUP_REMOVED lines=11> */
.L_x_59:
[----:B------:R-:W-:Y:S05]  /*2e00*/  BSYNC B0 ;  /* 0x0000000000007941 */ /* 0x000fea0003800000 */
.L_x_58:
        /* <DEDUP_REMOVED lines=9> */
.L_x_61:
[----:B------:R-:W-:Y:S05]  /*2ea0*/  BSYNC B0 ;  /* 0x0000000000007941 */ /* 0x000fea0003800000 */
.L_x_60:
        /* <DEDUP_REMOVED lines=9> */
.L_x_63:
[----:B------:R-:W-:Y:S05]  /*2f40*/  BSYNC B0 ;  /* 0x0000000000007941 */ /* 0x000fea0003800000 */
.L_x_62:
        /* <DEDUP_REMOVED lines=11> */
.L_x_65:
[----:B------:R-:W-:Y:S05]  /*3000*/  BSYNC B0 ;  /* 0x0000000000007941 */ /* 0x000fea0003800000 */
.L_x_64:
[----:B-----5:R-:W-:Y:S01]  /*3010*/  IMAD.U32 R19, R20, 0x10000, RZ ;  /* 0x0001000014137824 */ /* 0x020fe200078e00ff */
[----:B------:R-:W-:Y:S01]  /*3020*/  ISETP.GT.AND P4, PT, R10, 0x29, PT ;  /* 0x000000290a00780c */ /* 0x000fe20003f84270 */
[----:B------:R-:W-:Y:S02]  /*3030*/  BSSY B0, `(.L_x_66) ;  /* 0x0000008000007945 */ /* 0x000fe40003800000 */
[----:B------:R-:W-:-:S04]  /*3040*/  FMUL R19, R19, R14 ;  /* 0x0000000e13137220 */ /* 0x000fc80000400000 */
[----:B------:R-:W-:-:S05]  /*3050*/  FFMA R19, R140, R11, R19 ;  /* 0x0000000b8c137223 */ /* 0x000fca0000000013 */
[----:B------:R-:W-:-:S05]  /*3060*/  F2FP.BF16.F32.PACK_AB R19, RZ, R19 ;  /* 0x00000013ff13723e */ /* 0x000fca00000010ff */
[----:B------:R0:W-:Y:S01]  /*3070*/  @P0 STG.E.U16 desc[UR12][R2.64+0x50], R19 ;  /* 0x0000501302000986 */ /* 0x0001e2000c10150c */
[----:B------:R-:W-:-:S13]  /*3080*/  ISETP.GT.AND P0, PT, R0, RZ, P4 ;  /* 0x000000ff0000720c */ /* 0x000fda0002704270 */
[----:B0-----:R-:W-:Y:S05]  /*3090*/  @!P0 BRA `(.L_x_67) ;  /* 0x0000000000048947 */ /* 0x001fea0003800000 */
[----:B------:R0:W5:Y:S02]  /*30a0*/  LDG.E.LTC128B.U16 R20, desc[UR12][R4.64+0x52] ;  /* 0x0000520c04147981 */ /* 0x000164000c1e1520 */
.L_x_67:
[----:B------:R-:W-:Y:S05]  /*30b0*/  BSYNC B0 ;  /* 0x0000000000007941 */ /* 0x000fea0003800000 */
.L_x_66:
        /* <DEDUP_REMOVED lines=9> */
.L_x_69:
[----:B------:R-:W-:Y:S05]  /*3150*/  BSYNC B0 ;  /* 0x0000000000007941 */ /* 0x000fea0003800000 */
.L_x_68:
        /* <DEDUP_REMOVED lines=9> */
.L_x_71:
[----:B------:R-:W-:Y:S05]  /*31f0*/  BSYNC B0 ;  /* 0x0000000000007941 */ /* 0x000fea0003800000 */
.L_x_70:
        /* <DEDUP_REMOVED lines=10> */
.L_x_73:
[----:B------:R-:W-:Y:S05]  /*32a0*/  BSYNC B0 ;  /* 0x0000000000007941 */ /* 0x000fea0003800000 */
.L_x_72:
        /* <DEDUP_REMOVED lines=10> */
.L_x_75:
[----:B------:R-:W-:Y:S05]  /*3350*/  BSYNC B0 ;  /* 0x0000000000007941 */ /* 0x000fea0003800000 */
.L_x_74:
        /* <DEDUP_REMOVED lines=9> */
.L_x_77:
[----:B------:R-:W-:Y:S05]  /*33f0*/  BSYNC B0 ;  /* 0x0000000000007941 */ /* 0x000fea0003800000 */
.L_x_76:
        /* <DEDUP_REMOVED lines=9> */
.L_x_79:
[----:B------:R-:W-:Y:S05]  /*3490*/  BSYNC B0 ;  /* 0x0000000000007941 */ /* 0x000fea0003800000 */
.L_x_78:
        /* <DEDUP_REMOVED lines=10> */
.L_x_81:
[----:B------:R-:W-:Y:S05]  /*3540*/  BSYNC B0 ;  /* 0x0000000000007941 */ /* 0x000fea0003800000 */
.L_x_80:
[----:B-----5:R-:W-:Y:S01]  /*3550*/  IMAD.U32 R19, R20, 0x10000, RZ ;  /* 0x0001000014137824 */ /* 0x020fe200078e00ff */
[----:B------:R-:W-:Y:S03]  /*3560*/  BSSY B0, `(.L_x_82) ;  /* 0x0000009000007945 */ /* 0x000fe60003800000 */
[----:B------:R-:W-:-:S04]  /*3570*/  FMUL R19, R19, R14 ;  /* 0x0000000e13137220 */ /* 0x000fc80000400000 */
[----:B------:R-:W-:-:S05]  /*3580*/  FFMA R19, R148, R11, R19 ;  /* 0x0000000b94137223 */ /* 0x000fca0000000013 */
[----:B------:R-:W-:-:S05]  /*3590*/  F2FP.BF16.F32.PACK_AB R19, RZ, R19 ;  /* 0x00000013ff13723e */ /* 0x000fca00000010ff */
[----:B------:R0:W-:Y:S01]  /*35a0*/  @P0 STG.E.U16 desc[UR12][R2.64+0x70], R19 ;  /* 0x0000701302000986 */ /* 0x0001e2000c10150c */
[----:B------:R-:W-:-:S04]  /*35b0*/  ISETP.GT.AND P0, PT, R10, 0x39, PT ;  /* 0x000000390a00780c */ /* 0x000fc80003f04270 */
[----:B------:R-:W-:-:S13]  /*35c0*/  ISETP.GT.AND P5, PT, R0, RZ, P0 ;  /* 0x000000ff0000720c */ /* 0x000fda00007a4270 */
[----:B0-----:R-:W-:Y:S05]  /*35d0*/  @!P5 BRA `(.L_x_83) ;  /* 0x000000000004d947 */ /* 0x001fea0003800000 */
[----:B------:R0:W5:Y:S02]  /*35e0*/  LDG.E.LTC128B.U16 R20, desc[UR12][R4.64+0x72] ;  /* 0x0000720c04147981 */ /* 0x000164000c1e1520 */
.L_x_83:
[----:B------:R-:W-:Y:S05]  /*35f0*/  BSYNC B0 ;  /* 0x0000000000007941 */ /* 0x000fea0003800000 */
.L_x_82:
        /* <DEDUP_REMOVED lines=9> */
.L_x_85:
[----:B------:R-:W-:Y:S05]  /*3690*/  BSYNC B0 ;  /* 0x0000000000007941 */ /* 0x000fea0003800000 */
.L_x_84:
        /* <DEDUP_REMOVED lines=9> */
.L_x_87:
[----:B------:R-:W-:Y:S05]  /*3730*/  BSYNC B0 ;  /* 0x0000000000007941 */ /* 0x000fea0003800000 */
.L_x_86:
[----:B-----5:R-:W-:Y:S01]  /*3740*/  IMAD.U32 R19, R20, 0x10000, RZ ;  /* 0x0001000014137824 */ /* 0x020fe200078e00ff */
[----:B------:R-:W-:Y:S01]  /*3750*/  LOP3.LUT R123, R17, 0x10, RZ, 0xfc, !PT ;  /* 0x00000010117b7812 */ /* 0x000fe200078efcff */
[----:B------:R-:W-:Y:S02]  /*3760*/  USHF.L.U32 UR22, UR4, 0x7, URZ ;  /* 0x0000000704167899 */ /* 0x000fe4000800063f */
[----:B------:R-:W-:Y:S01]  /*3770*/  FMUL R16, R19, R14 ;  /* 0x0000000e13107220 */ /* 0x000fe20000400000 */
[----:B------:R-:W-:-:S03]  /*3780*/  USHF.L.U64.HI UR4, UR4, 0x7, UR5 ;  /* 0x0000000704047899 */ /* 0x000fc60008010205 */
[----:B------:R-:W-:-:S05]  /*3790*/  FFMA R16, R151, R11, R16 ;  /* 0x0000000b97107223 */ /* 0x000fca0000000010 */
[----:B------:R-:W-:-:S05]  /*37a0*/  F2FP.BF16.F32.PACK_AB R16, RZ, R16 ;  /* 0x00000010ff10723e */ /* 0x000fca00000010ff */
[----:B------:R1:W-:Y:S01]  /*37b0*/  @P5 STG.E.U16 desc[UR12][R6.64+0x72], R16 ;  /* 0x0000721006005986 */ /* 0x0003e2000c10150c */
[----:B------:R-:W-:-:S05]  /*37c0*/  IADD3 R126, P5, R123, R2, RZ ;  /* 0x000000027b7e7210 */ /* 0x000fca0007fbe0ff */
[----:B------:R-:W-:Y:S01]  /*37d0*/  IMAD.X R127, R21, 0x1, R3, P5 ;  /* 0x00000001157f7824 */ /* 0x000fe200028e0603 */
[----:B------:R-:W-:-:S04]  /*37e0*/  IADD3 R18, P5, R4, UR22, RZ ;  /* 0x0000001604127c10 */ /* 0x000fc8000ffbe0ff */
[----:B------:R-:W-:Y:S02]  /*37f0*/  IADD3.X R19, R5, UR4, RZ, P5, !PT ;  /* 0x0000000405137c10 */ /* 0x000fe4000affe4ff */
[----:B------:R-:W-:-:S04]  /*3800*/  ISETP.GT.AND P5, PT, R10, RZ, PT ;  /* 0x000000ff0a00720c */ /* 0x000fc80003fa4270 */
[----:B------:R-:W-:-:S13]  /*3810*/  ISETP.GT.AND P5, PT, R0, 0x40, P5 ;  /* 0x000000400000780c */ /* 0x000fda0002fa4270 */
[----:B------:R-:W2:Y:S01]  /*3820*/  @P5 LDG.E.LTC128B.U16 R20, desc[UR12][R18.64] ;  /* 0x0000000c12145981 */ /* 0x000ea2000c1e1520 */
[----:B------:R-:W-:Y:S01]  /*3830*/  LOP3.LUT R121, R17, 0x12, RZ, 0xfc, !PT ;  /* 0x0000001211797812 */ /* 0x000fe200078efcff */
[----:B------:R-:W-:Y:S01]  /*3840*/  ULOP3.LUT UR21, UR22, 0x2, URZ, 0xfc, !UPT ;  /* 0x0000000216157892 */ /* 0x000fe2000f8efc3f */
[----:B--2---:R-:W-:-:S04]  /*3850*/  IMAD.U32 R23, R20, 0x10000, RZ ;  /* 0x0001000014177824 */ /* 0x004fc800078e00ff */
[----:B------:R-:W-:-:S04]  /*3860*/  FMUL R23, R23, R14 ;  /* 0x0000000e17177220 */ /* 0x000fc80000400000 */
[----:B------:R-:W-:-:S05]  /*3870*/  FFMA R23, R88, R11, R23 ;  /* 0x0000000b58177223 */ /* 0x000fca0000000017 */
[----:B------:R-:W-:-:S04]  /*3880*/  F2FP.BF16.F32.PACK_AB R23, RZ, R23 ;  /* 0x00000017ff17723e */ /* 0x000fc800000010ff */
[----:B------:R-:W-:-:S05]  /*3890*/  PRMT R22, R23, 0x7610, R22 ;  /* 0x0000761017167816 */ /* 0x000fca0000000016 */
[----:B------:R2:W-:Y:S01]  /*38a0*/  @P5 STG.E.U16 desc[UR12][R12.64], R22 ;  /* 0x000000160c005986 */ /* 0x0005e2000c10150c */
[----:B------:R-:W-:-:S05]  /*38b0*/  IADD3 R128, P5, R121, R2, RZ ;  /* 0x0000000279807210 */ /* 0x000fca0007fbe0ff */
[----:B------:R-:W-:Y:S01]  /*38c0*/  IMAD.X R129, R21, 0x1, R3, P5 ;  /* 0x0000000115817824 */ /* 0x000fe200028e0603 */
[----:B------:R-:W-:-:S04]  /*38d0*/  IADD3 R130, P5, R4, UR21, RZ ;  /* 0x0000001504827c10 */ /* 0x000fc8000ffbe0ff */
[----:B------:R-:W-:Y:S02]  /*38e0*/  IADD3.X R131, R5, UR4, RZ, P5, !PT ;  /* 0x0000000405837c10 */ /* 0x000fe4000affe4ff */
[----:B------:R-:W-:-:S13]  /*38f0*/  ISETP.GT.AND P5, PT, R0, 0x40, P6 ;  /* 0x000000400000780c */ /* 0x000fda00037a4270 */
[----:B------:R-:W3:Y:S01]  /*3900*/  @P5 LDG.E.LTC128B.U16 R20, desc[UR12][R130.64] ;  /* 0x0000000c82145981 */ /* 0x000ee2000c1e1520 */
[----:B------:R-:W-:Y:S01]  /*3910*/  BSSY B0, `(.L_x_88) ;  /* 0x000000e000007945 */ /* 0x000fe20003800000 */
[----:B---3--:R-:W-:-:S04]  /*3920*/  IMAD.U32 R23, R20, 0x10000, RZ ;  /* 0x0001000014177824 */ /* 0x008fc800078e00ff */
[----:B-1----:R-:W-:-:S04]  /*3930*/  FMUL R16, R23, R14 ;  /* 0x0000000e17107220 */ /* 0x002fc80000400000 */
[----:B------:R-:W-:-:S05]  /*3940*/  FFMA R16, R89, R11, R16 ;  /* 0x0000000b59107223 */ /* 0x000fca0000000010 */
[----:B------:R-:W-:-:S05]  /*3950*/  F2FP.BF16.F32.PACK_AB R16, RZ, R16 ;  /* 0x00000010ff10723e */ /* 0x000fca00000010ff */
[----:B------:R1:W-:Y:S01]  /*3960*/  @P5 STG.E.U16 desc[UR12][R124.64], R16 ;  /* 0x000000107c005986 */ /* 0x0003e2000c10150c */
[----:B------:R-:W-:-:S05]  /*3970*/  IADD3 R88, P5, R17, R6, RZ ;  /* 0x0000000611587210 */ /* 0x000fca0007fbe0ff */
[----:B------:R-:W-:Y:S01]  /*3980*/  IMAD.X R89, R21, 0x1, R7, P5 ;  /* 0x0000000115597824 */ /* 0x000fe200028e0607 */
[----:B--2---:R-:W-:-:S04]  /*3990*/  IADD3 R22, P5, R8, UR22, RZ ;  /* 0x0000001608167c10 */ /* 0x004fc8000ffbe0ff */
[----:B------:R-:W-:Y:S02]  /*39a0*/  IADD3.X R23, R9, UR4, RZ, P5, !PT ;  /* 0x0000000409177c10 */ /* 0x000fe4000affe4ff */
[----:B------:R-:W-:-:S04]  /*39b0*/  ISETP.GT.AND P5, PT, R10, RZ, PT ;  /* 0x000000ff0a00720c */ /* 0x000fc80003fa4270 */
[----:B------:R-:W-:-:S13]  /*39c0*/  ISETP.GT.AND P5, PT, R0, 0x48, P5 ;  /* 0x000000480000780c */ /* 0x000fda0002fa4270 */
[----:B-1----:R-:W-:Y:S05]  /*39d0*/  @!P5 BRA `(.L_x_89) ;  /* 0x000000000004d947 */ /* 0x002fea0003800000 */
[----:B------:R1:W5:Y:S02]  /*39e0*/  LDG.E.LTC128B.U16 R20, desc[UR12][R22.64] ;  /* 0x0000000c16147981 */ /* 0x000364000c1e1520 */
.L_x_89:
[----:B------:R-:W-:Y:S05]  /*39f0*/  BSYNC B0 ;  /* 0x0000000000007941 */ /* 0x000fea0003800000 */
.L_x_88:
[----:B-----5:R-:W-:Y:S01]  /*3a00*/  IMAD.U32 R125, R20, 0x10000, RZ ;  /* 0x00010000147d7824 */ /* 0x020fe200078e00ff */
[----:B------:R-:W-:Y:S03]  /*3a10*/  BSSY B0, `(.L_x_90) ;  /* 0x000000c000007945 */ /* 0x000fe60003800000 */
[----:B------:R-:W-:-:S04]  /*3a20*/  FMUL R125, R125, R14 ;  /* 0x0000000e7d7d7220 */ /* 0x000fc80000400000 */
[----:B------:R-:W-:-:S05]  /*3a30*/  FFMA R125, R90, R11, R125 ;  /* 0x0000000b5a7d7223 */ /* 0x000fca000000007d */
[----:B------:R-:W-:-:S05]  /*3a40*/  F2FP.BF16.F32.PACK_AB R125, RZ, R125 ;  /* 0x0000007dff7d723e */ /* 0x000fca00000010ff */
[----:B------:R2:W-:Y:S01]  /*3a50*/  @P5 STG.E.U16 desc[UR12][R88.64], R125 ;  /* 0x0000007d58005986 */ /* 0x0005e2000c10150c */
[----:B------:R-:W-:-:S05]  /*3a60*/  IADD3 R132, P5, R15, R6, RZ ;  /* 0x000000060f847210 */ /* 0x000fca0007fbe0ff */
[----:B------:R-:W-:Y:S01]  /*3a70*/  IMAD.X R133, R21, 0x1, R7, P5 ;  /* 0x0000000115857824 */ /* 0x000fe200028e0607 */
[----:B------:R-:W-:-:S13]  /*3a80*/  ISETP.GT.AND P5, PT, R0, 0x48, P6 ;  /* 0x000000480000780c */ /* 0x000fda00037a4270 */
[----:B--2---:R-:W-:Y:S05]  /*3a90*/  @!P5 BRA `(.L_x_91) ;  /* 0x00000000000cd947 */ /* 0x004fea0003800000 */
[----:B------:R-:W-:-:S04]  /*3aa0*/  IADD3 R124, P6, R8, UR21, RZ ;  /* 0x00000015087c7c10 */ /* 0x000fc8000ffde0ff */
[----:B------:R-:W-:-:S05]  /*3ab0*/  IADD3.X R125, R9, UR4, RZ, P6, !PT ;  /* 0x00000004097d7c10 */ /* 0x000fca000b7fe4ff */
[----:B------:R2:W5:Y:S04]  /*3ac0*/  LDG.E.LTC128B.U16 R20, desc[UR12][R124.64] ;  /* 0x0000000c7c147981 */ /* 0x000568000c1e1520 */
.L_x_91:
[----:B------:R-:W-:Y:S05]  /*3ad0*/  BSYNC B0 ;  /* 0x0000000000007941 */ /* 0x000fea0003800000 */
.L_x_90:
[----:B--2--5:R-:W-:Y:S01]  /*3ae0*/  IMAD.U32 R125, R20, 0x10000, RZ ;  /* 0x00010000147d7824 */ /* 0x024fe200078e00ff */
[----:B------:R-:W-:Y:S01]  /*3af0*/  ULOP3.LUT UR20, UR22, 0x10, URZ, 0xfc, !UPT ;  /* 0x0000001016147892 */ /* 0x000fe2000f8efc3f */
[----:B------:R-:W-:Y:S02]  /*3b00*/  ISETP.GT.AND P6, PT, R10, 0x8, PT ;  /* 0x000000080a00780c */ /* 0x000fe40003fc4270 */
[----:B------:R-:W-:-:S04]  /*3b10*/  FMUL R16, R125, R14 ;  /* 0x0000000e7d107220 */ /* 0x000fc80000400000 */
[----:B------:R-:W-:Y:S01]  /*3b20*/  FFMA R16, R91, R11, R16 ;  /* 0x0000000b5b107223 */ /* 0x000fe20000000010 */
[----:B------:R-:W-:-:S04]  /*3b30*/  LOP3.LUT R91, R17, 0x20, RZ, 0xfc, !PT ;  /* 0x00000020115b7812 */ /* 0x000fc800078efcff */
[----:B------:R-:W-:-:S05]  /*3b40*/  F2FP.BF16.F32.PACK_AB R16, RZ, R16 ;  /* 0x00000010ff10723e */ /* 0x000fca00000010ff */
[----:B------:R2:W-:Y:S01]  /*3b50*/  @P5 STG.E.U16 desc[UR12][R132.64], R16 ;  /* 0x0000001084005986 */ /* 0x0005e2000c10150c */
[----:B------:R-:W-:-:S05]  /*3b60*/  IADD3 R130, P5, R91, R2, RZ ;  /* 0x000000025b827210 */ /* 0x000fca0007fbe0ff */
[----:B------:R-:W-:Y:S01]  /*3b70*/  IMAD.X R131, R21, 0x1, R3, P5 ;  /* 0x0000000115837824 */ /* 0x000fe200028e0603 */
[----:B------:R-:W-:-:S04]  /*3b80*/  IADD3 R134, P5, R4, UR20, RZ ;  /* 0x0000001404867c10 */ /* 0x000fc8000ffbe0ff */
[----:B------:R-:W-:Y:S02]  /*3b90*/  IADD3.X R135, R5, UR4, RZ, P5, !PT ;  /* 0x0000000405877c10 */ /* 0x000fe4000affe4ff */
[----:B------:R-:W-:-:S13]  /*3ba0*/  ISETP.GT.AND P5, PT, R0, 0x40, P6 ;  /* 0x000000400000780c */ /* 0x000fda00037a4270 */
[----:B------:R-:W3:Y:S01]  /*3bb0*/  @P5 LDG.E.LTC128B.U16 R20, desc[UR12][R134.64] ;  /* 0x0000000c86145981 */ /* 0x000ee2000c1e1520 */
[----:B------:R-:W-:Y:S01]  /*3bc0*/  ULOP3.LUT UR19, UR22, 0x12, URZ, 0xfc, !UPT ;  /* 0x0000001216137892 */ /* 0x000fe2000f8efc3f */
[----:B---3--:R-:W-:-:S04]  /*3bd0*/  IMAD.U32 R125, R20, 0x10000, RZ ;  /* 0x00010000147d7824 */ /* 0x008fc800078e00ff */
[----:B------:R-:W-:-:S04]  /*3be0*/  FMUL R125, R125, R14 ;  /* 0x0000000e7d7d7220 */ /* 0x000fc80000400000 */
[----:B------:R-:W-:-:S05]  /*3bf0*/  FFMA R125, R92, R11, R125 ;  /* 0x0000000b5c7d7223 */ /* 0x000fca000000007d */
[----:B------:R-:W-:-:S04]  /*3c00*/  F2FP.BF16.F32.PACK_AB R125, RZ, R125 ;  /* 0x0000007dff7d723e */ /* 0x000fc800000010ff */
[----:B------:R-:W-:Y:S02]  /*3c10*/  PRMT R90, R125, 0x7610, R90 ;  /* 0x000076107d5a7816 */ /* 0x000fe4000000005a */
[----:B------:R-:W-:-:S03]  /*3c20*/  LOP3.LUT R125, R17, 0x22, RZ, 0xfc, !PT ;  /* 0x00000022117d7812 */ /* 0x000fc600078efcff */
[----:B------:R3:W-:Y:S01]  /*3c30*/  @P5 STG.E.U16 desc[UR12][R126.64], R90 ;  /* 0x0000005a7e005986 */ /* 0x0007e2000c10150c */
[----:B--2---:R-:W-:-:S05]  /*3c40*/  IADD3 R132, P5, R125, R2, RZ ;  /* 0x000000027d847210 */ /* 0x004fca0007fbe0ff */
[----:B------:R-:W-:Y:S01]  /*3c50*/  IMAD.X R133, R21, 0x1, R3, P5 ;  /* 0x0000000115857824 */ /* 0x000fe200028e0603 */
[----:B------:R-:W-:-:S04]  /*3c60*/  IADD3 R134, P5, R4, UR19, RZ ;  /* 0x0000001304867c10 */ /* 0x000fc8000ffbe0ff */
[----:B------:R-:W-:Y:S02]  /*3c70*/  IADD3.X R135, R5, UR4, RZ, P5, !PT ;  /* 0x0000000405877c10 */ /* 0x000fe4000affe4ff */
[----:B------:R-:W-:-:S04]  /*3c80*/  ISETP.GT.AND P5, PT, R10, 0x9, PT ;  /* 0x000000090a00780c */ /* 0x000fc80003fa4270 */
[----:B------:R-:W-:-:S13]  /*3c90*/  ISETP.GT.AND P5, PT, R0, 0x40, P5 ;  /* 0x000000400000780c */ /* 0x000fda0002fa4270 */
[----:B------:R-:W2:Y:S01]  /*3ca0*/  @P5 LDG.E.LTC128B.U16 R20, desc[UR12][R134.64] ;  /* 0x0000000c86145981 */ /* 0x000ea2000c1e1520 */
[----:B------:R-:W-:Y:S01]  /*3cb0*/  BSSY B0, `(.L_x_92) ;  /* 0x000000d000007945 */ /* 0x000fe20003800000 */
[----:B--2---:R-:W-:-:S04]  /*3cc0*/  IMAD.U32 R137, R20, 0x10000, RZ ;  /* 0x0001000014897824 */ /* 0x004fc800078e00ff */
[----:B------:R-:W-:-:S04]  /*3cd0*/  FMUL R16, R137, R14 ;  /* 0x0000000e89107220 */ /* 0x000fc80000400000 */
[----:B------:R-:W-:-:S05]  /*3ce0*/  FFMA R16, R93, R11, R16 ;  /* 0x0000000b5d107223 */ /* 0x000fca0000000010 */
[----:B------:R-:W-:-:S05]  /*3cf0*/  F2FP.BF16.F32.PACK_AB R16, RZ, R16 ;  /* 0x00000010ff10723e */ /* 0x000fca00000010ff */
[----:B------:R2:W-:Y:S01]  /*3d00*/  @P5 STG.E.U16 desc[UR12][R128.64], R16 ;  /* 0x0000001080005986 */ /* 0x0005e2000c10150c */
[----:B---3--:R-:W-:-:S05]  /*3d10*/  IADD3 R126, P5, R123, R6, RZ ;  /* 0x000000067b7e7210 */ /* 0x008fca0007fbe0ff */
[----:B------:R-:W-:Y:S01]  /*3d20*/  IMAD.X R127, R21, 0x1, R7, P5 ;  /* 0x00000001157f7824 */ /* 0x000fe200028e0607 */
[----:B------:R-:W-:-:S13]  /*3d30*/  ISETP.GT.AND P5, PT, R0, 0x48, P6 ;  /* 0x000000480000780c */ /* 0x000fda00037a4270 */
[----:B--2---:R-:W-:Y:S05]  /*3d40*/  @!P5 BRA `(.L_x_93) ;  /* 0x00000000000cd947 */ /* 0x004fea0003800000 */
[----:B------:R-:W-:-:S04]  /*3d50*/  IADD3 R92, P6, R8, UR20, RZ ;  /* 0x00000014085c7c10 */ /* 0x000fc8000ffde0ff */
[----:B------:R-:W-:-:S05]  /*3d60*/  IADD3.X R93, R9, UR4, RZ, P6, !PT ;  /* 0x00000004095d7c10 */ /* 0x000fca000b7fe4ff */
[----:B------:R2:W5:Y:S04]  /*3d70*/  LDG.E.LTC128B.U16 R20, desc[UR12][R92.64] ;  /* 0x0000000c5c147981 */ /* 0x000568000c1e1520 */
.L_x_93:
[----:B------:R-:W-:Y:S05]  /*3d80*/  BSYNC B0 ;  /* 0x0000000000007941 */ /* 0x000fea0003800000 */
.L_x_92:
[----:B--2--5:R-:W-:Y:S01]  /*3d90*/  IMAD.U32 R93, R20, 0x10000, RZ ;  /* 0x00010000145d7824 */ /* 0x024fe200078e00ff */
[----:B------:R-:W-:Y:S01]  /*3da0*/  ISETP.GT.AND P6, PT, R10, 0x9, PT ;  /* 0x000000090a00780c */ /* 0x000fe20003fc4270 */
[----:B------:R-:W-:Y:S02]  /*3db0*/  BSSY B0, `(.L_x_94) ;  /* 0x000000c000007945 */ /* 0x000fe40003800000 */
        /* <DEDUP_REMOVED lines=11> */
.L_x_95:
[----:B------:R-:W-:Y:S05]  /*3e70*/  BSYNC B0 ;  /* 0x0000000000007941 */ /* 0x000fea0003800000 */
.L_x_94:
[----:B--2--5:R-:W-:Y:S01]  /*3e80*/  IMAD.U32 R93, R20, 0x10000, RZ ;  /* 0x00010000145d7824 */ /* 0x024fe200078e00ff */
[----:B------:R-:W-:Y:S01]  /*3e90*/  ULOP3.LUT UR18, UR22, 0x20, URZ, 0xfc, !UPT ;  /* 0x0000002016127892 */ /* 0x000fe2000f8efc3f */
[----:B------:R-:W-:Y:S02]  /*3ea0*/  ISETP.GT.AND P6, PT, R10, 0x10, PT ;  /* 0x000000100a00780c */ /* 0x000fe40003fc4270 */
[----:B------:R-:W-:Y:S01]  /*3eb0*/  FMUL R16, R93, R14 ;  /* 0x0000000e5d107220 */ /* 0x000fe20000400000 */
[----:B------:R-:W-:-:S03]  /*3ec0*/  LOP3.LUT R93, R17, 0x30, RZ, 0xfc, !PT ;  /* 0x00000030115d7812 */ /* 0x000fc600078efcff */
[----:B------:R-:W-:-:S05]  /*3ed0*/  FFMA R16, R95, R11, R16 ;  /* 0x0000000b5f107223 */ /* 0x000fca0000000010 */
        /* <DEDUP_REMOVED lines=36> */
.L_x_97:
[----:B------:R-:W-:Y:S05]  /*4120*/  BSYNC B0 ;  /* 0x0000000000007941 */ /* 0x000fea0003800000 */
.L_x_96:
        /* <DEDUP_REMOVED lines=14> */
.L_x_99:
[----:B------:R-:W-:Y:S05]  /*4210*/  BSYNC B0 ;  /* 0x0000000000007941 */ /* 0x000fea0003800000 */
.L_x_98:
        /* <DEDUP_REMOVED lines=42> */
.L_x_101:
[----:B------:R-:W-:Y:S05]  /*44c0*/  BSYNC B0 ;  /* 0x0000000000007941 */ /* 0x000fea0003800000 */
.L_x_100:
        /* <DEDUP_REMOVED lines=14> */
.L_x_103:
[----:B------:R-:W-:Y:S05]  /*45b0*/  BSYNC B0 ;  /* 0x0000000000007941 */ /* 0x000fea0003800000 */
.L_x_102:
        /* <DEDUP_REMOVED lines=42> */
.L_x_105:
[----:B------:R-:W-:Y:S05]  /*4860*/  BSYNC B0 ;  /* 0x0000000000007941 */ /* 0x000fea0003800000 */
.L_x_104:
        /* <DEDUP_REMOVED lines=14> */
.L_x_107:
[----:B------:R-:W-:Y:S05]  /*4950*/  BSYNC B0 ;  /* 0x0000000000007941 */ /* 0x000fea0003800000 */
.L_x_106:
        /* <DEDUP_REMOVED lines=41> */
.L_x_109:
[----:B------:R-:W-:Y:S05]  /*4bf0*/  BSYNC B0 ;  /* 0x0000000000007941 */ /* 0x000fea0003800000 */
.L_x_108:
[----:B--2--5:R-:W-:Y:S01]  /*4c00*/  IMAD.U32 R109, R20, 0x10000, RZ ;  /* 0x00010000146d7824 */ /* 0x024fe200078e00ff */
        /* <DEDUP_REMOVED lines=12> */
.L_x_111:
[----:B------:R-:W-:Y:S05]  /*4cd0*/  BSYNC B0 ;  /* 0x0000000000007941 */ /* 0x000fea0003800000 */
.L_x_110:
[----:B--2--5:R-:W-:Y:S01]  /*4ce0*/  IMAD.U32 R109, R20, 0x10000, RZ ;  /* 0x00010000146d7824 */ /* 0x024fe200078e00ff */
[----:B------:R-:W-:-:S03]  /*4cf0*/  ULOP3.LUT UR8, UR22, 0x60, URZ, 0xfc, !UPT ;  /* 0x0000006016087892 */ /* 0x000fc6000f8efc3f */
        /* <DEDUP_REMOVED lines=31> */
[----:B------:R-:W-:-:S05]  /*4ef0*/  IADD3 R112, P5, R105, R6, RZ ;  /* 0x0000000669707210 */ /* 0x000fca0007fbe0ff */
[----:B------:R-:W-:Y:S01]  /*4f00*/  IMAD.X R113, R21, 0x1, R7, P5 ;  /* 0x0000000115717824 */ /* 0x000fe200028e0607 */
[----:B------:R-:W-:-:S13]  /*4f10*/  ISETP.GT.AND P5, PT, R0, 0x48, P3 ;  /* 0x000000480000780c */ /* 0x000fda0001fa4270 */
[----:B---3--:R-:W-:Y:S05]  /*4f20*/  @!P5 BRA `(.L_x_113) ;  /* 0x00000000000cd947 */ /* 0x008fea0003800000 */
[----:B------:R-:W-:-:S04]  /*4f30*/  IADD3 R2, P6, R8, UR8, RZ ;  /* 0x0000000808027c10 */ /* 0x000fc8000ffde0ff */
[----:B------:R-:W-:-:S05]  /*4f40*/  IADD3.X R3, R9, UR4, RZ, P6, !PT ;  /* 0x0000000409037c10 */ /* 0x000fca000b7fe4ff */
[----:B------:R2:W5:Y:S04]  /*4f50*/  LDG.E.LTC128B.U16 R20, desc[UR12][R2.64] ;  /* 0x0000000c02147981 */ /* 0x000568000c1e1520 */
.L_x_113:
[----:B------:R-:W-:Y:S05]  /*4f60*/  BSYNC B0 ;  /* 0x0000000000007941 */ /* 0x000fea0003800000 */
.L_x_112:
        /* <DEDUP_REMOVED lines=13> */
.L_x_115:
[----:B------:R-:W-:Y:S05]  /*5040*/  BSYNC B0 ;  /* 0x0000000000007941 */ /* 0x000fea0003800000 */
.L_x_114:
[----:B--2--5:R-:W-:Y:S01]  /*5050*/  IMAD.U32 R3, R20, 0x10000, RZ ;  /* 0x0001000014037824 */ /* 0x024fe200078e00ff */
[----:B------:R-:W-:-:S03]  /*5060*/  ULOP3.LUT UR6, UR22, 0x70, URZ, 0xfc, !UPT ;  /* 0x0000007016067892 */ /* 0x000fc6000f8efc3f */
        /* <DEDUP_REMOVED lines=8> */
[----:B--2---:R-:W-:Y:S02]  /*50f0*/  IADD3.X R3, R5, UR4, RZ, P5, !PT ;  /* 0x0000000405037c10 */ /* 0x004fe4000affe4ff */
[----:B------:R-:W-:-:S13]  /*5100*/  ISETP.GT.AND P5, PT, R0, 0x40, P1 ;  /* 0x000000400000780c */ /* 0x000fda0000fa4270 */
[----:B------:R-:W2:Y:S01]  /*5110*/  @P5 LDG.E.LTC128B.U16 R20, desc[UR12][R2.64] ;  /* 0x0000000c02145981 */ /* 0x000ea2000c1e1520 */
[----:B------:R-:W-:Y:S01]  /*5120*/  ULOP3.LUT UR5, UR22, 0x72, URZ, 0xfc, !UPT ;  /* 0x0000007216057892 */ /* 0x000fe2000f8efc3f */
[----:B--2---:R-:W-:-:S04]  /*5130*/  IMAD.U32 R115, R20, 0x10000, RZ ;  /* 0x0001000014737824 */ /* 0x004fc800078e00ff */
[----:B------:R-:W-:-:S04]  /*5140*/  FMUL R115, R115, R14 ;  /* 0x0000000e73737220 */ /* 0x000fc80000400000 */
[----:B------:R-:W-:-:S05]  /*5150*/  FFMA R115, R116, R11, R115 ;  /* 0x0000000b74737223 */ /* 0x000fca0000000073 */
[----:B------:R-:W-:-:S05]  /*5160*/  F2FP.BF16.F32.PACK_AB R115, RZ, R115 ;  /* 0x00000073ff73723e */ /* 0x000fca00000010ff */
[----:B------:R-:W-:Y:S01]  /*5170*/  @P5 STG.E.U16 desc[UR12][R126.64], R115 ;  /* 0x000000737e005986 */ /* 0x000fe2000c10150c */
[----:B------:R-:W-:-:S05]  /*5180*/  IADD3 R6, P5, R111, R6, RZ ;  /* 0x000000066f067210 */ /* 0x000fca0007fbe0ff */
[----:B------:R-:W-:Y:S01]  /*5190*/  IMAD.X R7, R21, 0x1, R7, P5 ;  /* 0x0000000115077824 */ /* 0x000fe200028e0607 */
[----:B----4-:R-:W-:-:S04]  /*51a0*/  IADD3 R4, P5, R4, UR5, RZ ;  /* 0x0000000504047c10 */ /* 0x010fc8000ffbe0ff */
[----:B------:R-:W-:Y:S02]  /*51b0*/  IADD3.X R5, R5, UR4, RZ, P5, !PT ;  /* 0x0000000405057c10 */ /* 0x000fe4000affe4ff */
[----:B------:R-:W-:-:S13]  /*51c0*/  ISETP.GT.AND P5, PT, R0, 0x40, P0 ;  /* 0x000000400000780c */ /* 0x000fda00007a4270 */
[----:B------:R-:W2:Y:S01]  /*51d0*/  @P5 LDG.E.LTC128B.U16 R20, desc[UR12][R4.64] ;  /* 0x0000000c04145981 */ /* 0x000ea2000c1e1520 */
[----:B------:R-:W-:Y:S01]  /*51e0*/  BSSY B0, `(.L_x_116) ;  /* 0x000000e000007945 */ /* 0x000fe20003800000 */
[----:B--2---:R-:W-:-:S04]  /*51f0*/  IMAD.U32 R3, R20, 0x10000, RZ ;  /* 0x0001000014037824 */ /* 0x004fc800078e00ff */
[----:B------:R-:W-:-:S04]  /*5200*/  FMUL R2, R3, R14 ;  /* 0x0000000e03027220 */ /* 0x000fc80000400000 */
[----:B------:R-:W-:-:S05]  /*5210*/  FFMA R2, R117, R11, R2 ;  /* 0x0000000b75027223 */ /* 0x000fca0000000002 */
[----:B------:R-:W-:-:S04]  /*5220*/  F2FP.BF16.F32.PACK_AB R2, RZ, R2 ;  /* 0x00000002ff02723e */ /* 0x000fc800000010ff */
[----:B------:R-:W-:-:S05]  /*5230*/  PRMT R3, R2, 0x7610, R3 ;  /* 0x0000761002037816 */ /* 0x000fca0000000003 */
[----:B------:R2:W-:Y:S01]  /*5240*/  @P5 STG.E.U16 desc[UR12][R128.64], R3 ;  /* 0x0000000380005986 */ /* 0x0005e2000c10150c */
[----:B------:R-:W-:-:S05]  /*5250*/  IADD3 R2, P5, R12, R17, RZ ;  /* 0x000000110c027210 */ /* 0x000fca0007fbe0ff */
[----:B--2---:R-:W-:Y:S01]  /*5260*/  IMAD.X R3, R13, 0x1, R21, P5 ;  /* 0x000000010d037824 */ /* 0x004fe200028e0615 */
[----:B------:R-:W-:-:S13]  /*5270*/  ISETP.GT.AND P5, PT, R0, 0x48, P1 ;  /* 0x000000480000780c */ /* 0x000fda0000fa4270 */
[----:B------:R-:W-:Y:S05]  /*5280*/  @!P5 BRA `(.L_x_117) ;  /* 0x00000000000cd947 */ /* 0x000fea0003800000 */
[----:B------:R-:W-:-:S04]  /*5290*/  IADD3 R4, P6, R8, UR6, RZ ;  /* 0x0000000608047c10 */ /* 0x000fc8000ffde0ff */
[----:B------:R-:W-:-:S05]  /*52a0*/  IADD3.X R5, R9, UR4, RZ, P6, !PT ;  /* 0x0000000409057c10 */ /* 0x000fca000b7fe4ff */
[----:B------:R2:W5:Y:S04]  /*52b0*/  LDG.E.LTC128B.U16 R20, desc[UR12][R4.64] ;  /* 0x0000000c04147981 */ /* 0x000568000c1e1520 */
.L_x_117:
[----:B------:R-:W-:Y:S05]  /*52c0*/  BSYNC B0 ;  /* 0x0000000000007941 */ /* 0x000fea0003800000 */
.L_x_116:
        /* <DEDUP_REMOVED lines=8> */
[----:B------:R-:W-:-:S04]  /*5350*/  IADD3 R4, P5, R8, UR5, RZ ;  /* 0x0000000508047c10 */ /* 0x000fc8000ffbe0ff */
[----:B--2---:R-:W-:Y:S02]  /*5360*/  IADD3.X R5, R9, UR4, RZ, P5, !PT ;  /* 0x0000000409057c10 */ /* 0x004fe4000affe4ff */
[----:B------:R-:W-:-:S13]  /*5370*/  ISETP.GT.AND P5, PT, R0, 0x48, P0 ;  /* 0x000000480000780c */ /* 0x000fda00007a4270 */
[----:B------:R-:W-:Y:S05]  /*5380*/  @!P5 BRA `(.L_x_119) ;  /* 0x000000000004d947 */ /* 0x000fea0003800000 */
[----:B------:R2:W5:Y:S02]  /*5390*/  LDG.E.LTC128B.U16 R20, desc[UR12][R4.64] ;  /* 0x0000000c04147981 */ /* 0x000564000c1e1520 */
.L_x_119:
[----:B------:R-:W-:Y:S05]  /*53a0*/  BSYNC B0 ;  /* 0x0000000000007941 */ /* 0x000fea0003800000 */
.L_x_118:
[----:B--2--5:R-:W-:Y:S01]  /*53b0*/  IMAD.U32 R5, R20, 0x10000, RZ ;  /* 0x0001000014057824 */ /* 0x024fe200078e00ff */
[----:B------:R-:W-:Y:S01]  /*53c0*/  ISETP.GT.AND P6, PT, R10, RZ, PT ;  /* 0x000000ff0a00720c */ /* 0x000fe20003fc4270 */
[----:B------:R-:W-:Y:S02]  /*53d0*/  BSSY B0, `(.L_x_120) ;  /* 0x000000d000007945 */ /* 0x000fe40003800000 */
        /* <DEDUP_REMOVED lines=12> */
.L_x_121:
[----:B------:R-:W-:Y:S05]  /*54a0*/  BSYNC B0 ;  /* 0x0000000000007941 */ /* 0x000fea0003800000 */
.L_x_120:
[----:B-----5:R-:W-:Y:S01]  /*54b0*/  IMAD.U32 R7, R20, 0x10000, RZ ;  /* 0x0001000014077824 */ /* 0x020fe200078e00ff */
        /* <DEDUP_REMOVED lines=13> */
.L_x_123:
[----:B------:R-:W-:Y:S05]  /*5590*/  BSYNC B0 ;  /* 0x0000000000007941 */ /* 0x000fea0003800000 */
.L_x_122:
[----:B---3-5:R-:W-:Y:S01]  /*55a0*/  IMAD.U32 R7, R20, 0x10000, RZ ;  /* 0x0001000014077824 */ /* 0x028fe200078e00ff */
        /* <DEDUP_REMOVED lines=8> */
[----:B---3--:R-:W-:Y:S01]  /*5630*/  IMAD.X R7, R89, 0x1, R21, P5 ;  /* 0x0000000159077824 */ /* 0x008fe200028e0615 */
[----:B0-----:R-:W-:-:S04]  /*5640*/  IADD3 R8, P5, R22, UR22, RZ ;  /* 0x0000001616087c10 */ /* 0x001fc8000ffbe0ff */
[----:B------:R-:W-:Y:S02]  /*5650*/  IADD3.X R9, R23, UR4, RZ, P5, !PT ;  /* 0x0000000417097c10 */ /* 0x000fe4000affe4ff */
[----:B------:R-:W-:-:S13]  /*5660*/  ISETP.GT.AND P5, PT, R0, 0x88, P6 ;  /* 0x000000880000780c */ /* 0x000fda00037a4270 */
[----:B------:R-:W-:Y:S05]  /*5670*/  @!P5 BRA `(.L_x_125) ;  /* 0x000000000004d947 */ /* 0x000fea0003800000 */
[----:B------:R0:W5:Y:S02]  /*5680*/  LDG.E.LTC128B.U16 R20, desc[UR12][R8.64] ;  /* 0x0000000c08147981 */ /* 0x000164000c1e1520 */
.L_x_125:
[----:B------:R-:W-:Y:S05]  /*5690*/  BSYNC B0 ;  /* 0x0000000000007941 */ /* 0x000fea0003800000 */
.L_x_124:
        /* <DEDUP_REMOVED lines=14> */
.L_x_127:
[----:B------:R-:W-:Y:S05]  /*5780*/  BSYNC B0 ;  /* 0x0000000000007941 */ /* 0x000fea0003800000 */
.L_x_126:
[----:B---3-5:R-:W-:Y:S01]  /*5790*/  IMAD.U32 R57, R20, 0x10000, RZ ;  /* 0x0001000014397824 */ /* 0x028fe200078e00ff */
        /* <DEDUP_REMOVED lines=13> */
.L_x_129:
[----:B------:R-:W-:Y:S05]  /*5870*/  BSYNC B0 ;  /* 0x0000000000007941 */ /* 0x000fea0003800000 */
.L_x_128:
        /* <DEDUP_REMOVED lines=8> */
[----:B---3--:R-:W-:Y:S01]  /*5900*/  IMAD.X R59, R13, 0x1, R21, P5 ;  /* 0x000000010d3b7824 */ /* 0x008fe200028e0615 */
[----:B------:R-:W-:-:S13]  /*5910*/  ISETP.GT.AND P5, PT, R0, 0x80, P6 ;  /* 0x000000800000780c */ /* 0x000fda00037a4270 */
[----:B------:R-:W-:Y:S05]  /*5920*/  @!P5 BRA `(.L_x_131) ;  /* 0x00000000000cd947 */ /* 0x000fea0003800000 */
[----:B------:R-:W-:-:S04]  /*5930*/  IADD3 R112, P6, R18, UR19, RZ ;  /* 0x0000001312707c10 */ /* 0x000fc8000ffde0ff */
[----:B------:R-:W-:-:S05]  /*5940*/  IADD3.X R113, R19, UR4, RZ, P6, !PT ;  /* 0x0000000413717c10 */ /* 0x000fca000b7fe4ff */
[----:B------:R3:W5:Y:S04]  /*5950*/  LDG.E.LTC128B.U16 R20, desc[UR12][R112.64] ;  /* 0x0000000c70147981 */ /* 0x000768000c1e1520 */
.L_x_131:
[----:B------:R-:W-:Y:S05]  /*5960*/  BSYNC B0 ;  /* 0x0000000000007941 */ /* 0x000fea0003800000 */
.L_x_130:
        /* <DEDUP_REMOVED lines=14> */
.L_x_133:
[----:B------:R-:W-:Y:S05]  /*5a50*/  BSYNC B0 ;  /* 0x0000000000007941 */ /* 0x000fea0003800000 */
.L_x_132:
        /* <DEDUP_REMOVED lines=14> */
.L_x_135:
[----:B------:R-:W-:Y:S05]  /*5b40*/  BSYNC B0 ;  /* 0x0000000000007941 */ /* 0x000fea0003800000 */
.L_x_134:
        /* <DEDUP_REMOVED lines=14> */
.L_x_137:
[----:B------:R-:W-:Y:S05]  /*5c30*/  BSYNC B0 ;  /* 0x0000000000007941 */ /* 0x000fea0003800000 */
.L_x_136:
        /* <DEDUP_REMOVED lines=14> */
.L_x_139:
[----:B------:R-:W-:Y:S05]  /*5d20*/  BSYNC B0 ;  /* 0x0000000000007941 */ /* 0x000fea0003800000 */
.L_x_138:
        /* <DEDUP_REMOVED lines=14> */
.L_x_141:
[----:B------:R-:W-:Y:S05]  /*5e10*/  BSYNC B0 ;  /* 0x0000000000007941 */ /* 0x000fea0003800000 */
.L_x_140:
        /* <DEDUP_REMOVED lines=14> */
.L_x_143:
[----:B------:R-:W-:Y:S05]  /*5f00*/  BSYNC B0 ;  /* 0x0000000000007941 */ /* 0x000fea0003800000 */
.L_x_142:
        /* <DEDUP_REMOVED lines=14> */
.L_x_145:
[----:B------:R-:W-:Y:S05]  /*5ff0*/  BSYNC B0 ;  /* 0x0000000000007941 */ /* 0x000fea0003800000 */
.L_x_144:
        /* <DEDUP_REMOVED lines=14> */
.L_x_147:
[----:B------:R-:W-:Y:S05]  /*60e0*/  BSYNC B0 ;  /* 0x0000000000007941 */ /* 0x000fea0003800000 */
.L_x_146:
        /* <DEDUP_REMOVED lines=14> */
.L_x_149:
[----:B------:R-:W-:Y:S05]  /*61d0*/  BSYNC B0 ;  /* 0x0000000000007941 */ /* 0x000fea0003800000 */
.L_x_148:
        /* <DEDUP_REMOVED lines=14> */
.L_x_151:
[----:B------:R-:W-:Y:S05]  /*62c0*/  BSYNC B0 ;  /* 0x0000000000007941 */ /* 0x000fea0003800000 */
.L_x_150:
        /* <DEDUP_REMOVED lines=14> */
.L_x_153:
[----:B------:R-:W-:Y:S05]  /*63b0*/  BSYNC B0 ;  /* 0x0000000000007941 */ /* 0x000fea0003800000 */
.L_x_152:
        /* <DEDUP_REMOVED lines=14> */
.L_x_155:
[----:B------:R-:W-:Y:S05]  /*64a0*/  BSYNC B0 ;  /* 0x0000000000007941 */ /* 0x000fea0003800000 */
.L_x_154:
        /* <DEDUP_REMOVED lines=14> */
.L_x_157:
[----:B------:R-:W-:Y:S05]  /*6590*/  BSYNC B0 ;  /* 0x0000000000007941 */ /* 0x000fea0003800000 */
.L_x_156:
        /* <DEDUP_REMOVED lines=14> */
.L_x_159:
[----:B------:R-:W-:Y:S05]  /*6680*/  BSYNC B0 ;  /* 0x0000000000007941 */ /* 0x000fea0003800000 */
.L_x_158:
        /* <DEDUP_REMOVED lines=14> */
.L_x_161:
[----:B------:R-:W-:Y:S05]  /*6770*/  BSYNC B0 ;  /* 0x0000000000007941 */ /* 0x000fea0003800000 */
.L_x_160:
[----:B---3-5:R-:W-:Y:S01]  /*6780*/  IMAD.U32 R59, R20, 0x10000, RZ ;  /* 0x00010000143b7824 */ /* 0x028fe200078e00ff */
[----:B------:R-:W-:Y:S03]  /*6790*/  BSSY B0, `(.L_x_162) ;  /* 0x000000c000007945 */ /* 0x000fe60003800000 */
        /* <DEDUP_REMOVED lines=11> */
.L_x_163:
[----:B------:R-:W-:Y:S05]  /*6850*/  BSYNC B0 ;  /* 0x0000000000007941 */ /* 0x000fea0003800000 */
.L_x_162:
        /* <DEDUP_REMOVED lines=14> */
.L_x_165:
[----:B------:R-:W-:Y:S05]  /*6940*/  BSYNC B0 ;  /* 0x0000000000007941 */ /* 0x000fea0003800000 */
.L_x_164:
[----:B---3-5:R-:W-:Y:S01]  /*6950*/  IMAD.U32 R61, R20, 0x10000, RZ ;  /* 0x00010000143d7824 */ /* 0x028fe200078e00ff */
        /* <DEDUP_REMOVED lines=12> */
.L_x_167:
[----:B------:R-:W-:Y:S05]  /*6a20*/  BSYNC B0 ;  /* 0x0000000000007941 */ /* 0x000fea0003800000 */
.L_x_166:
        /* <DEDUP_REMOVED lines=13> */
.L_x_169:
[----:B------:R-:W-:Y:S05]  /*6b00*/  BSYNC B0 ;  /* 0x0000000000007941 */ /* 0x000fea0003800000 */
.L_x_168:
        /* <DEDUP_REMOVED lines=13> */
.L_x_171:
[----:B------:R-:W-:Y:S05]  /*6be0*/  BSYNC B0 ;  /* 0x0000000000007941 */ /* 0x000fea0003800000 */
.L_x_170:
        /* <DEDUP_REMOVED lines=13> */
.L_x_173:
[----:B------:R-:W-:Y:S05]  /*6cc0*/  BSYNC B0 ;  /* 0x0000000000007941 */ /* 0x000fea0003800000 */
.L_x_172:
        /* <DEDUP_REMOVED lines=13> */
.L_x_175:
[----:B------:R-:W-:Y:S05]  /*6da0*/  BSYNC B0 ;  /* 0x0000000000007941 */ /* 0x000fea0003800000 */
.L_x_174:
        /* <DEDUP_REMOVED lines=13> */
.L_x_177:
[----:B------:R-:W-:Y:S05]  /*6e80*/  BSYNC B0 ;  /* 0x0000000000007941 */ /* 0x000fea0003800000 */
.L_x_176:
        /* <DEDUP_REMOVED lines=8> */
[----:B------:R-:W-:-:S04]  /*6f10*/  IADD3 R18, P5, R18, UR5, RZ ;  /* 0x0000000512127c10 */ /* 0x000fc8000ffbe0ff */
[----:B------:R-:W-:Y:S02]  /*6f20*/  IADD3.X R19, R19, UR4, RZ, P5, !PT ;  /* 0x0000000413137c10 */ /* 0x000fe4000affe4ff */
[----:B------:R-:W-:-:S13]  /*6f30*/  ISETP.GT.AND P5, PT, R0, 0x80, P0 ;  /* 0x000000800000780c */ /* 0x000fda00007a4270 */
[----:B------:R-:W-:Y:S05]  /*6f40*/  @!P5 BRA `(.L_x_179) ;  /* 0x000000000004d947 */ /* 0x000fea0003800000 */
[----:B------:R3:W5:Y:S02]  /*6f50*/  LDG.E.LTC128B.U16 R20, desc[UR12][R18.64] ;  /* 0x0000000c12147981 */ /* 0x000764000c1e1520 */
.L_x_179:
[----:B------:R-:W-:Y:S05]  /*6f60*/  BSYNC B0 ;  /* 0x0000000000007941 */ /* 0x000fea0003800000 */
.L_x_178:
        /* <DEDUP_REMOVED lines=13> */
.L_x_181:
[----:B------:R-:W-:Y:S05]  /*7040*/  BSYNC B0 ;  /* 0x0000000000007941 */ /* 0x000fea0003800000 */
.L_x_180:
        /* <DEDUP_REMOVED lines=9> */
[----:B---3--:R-:W-:Y:S02]  /*70e0*/  IADD3.X R13, R23, UR4, RZ, P5, !PT ;  /* 0x00000004170d7c10 */ /* 0x008fe4000affe4ff */
[----:B------:R-:W-:-:S13]  /*70f0*/  ISETP.GT.AND P5, PT, R0, 0x88, P0 ;  /* 0x000000880000780c */ /* 0x000fda00007a4270 */
[----:B------:R-:W-:Y:S05]  /*7100*/  @!P5 BRA `(.L_x_183) ;  /* 0x000000000004d947 */ /* 0x000fea0003800000 */
[----:B------:R3:W5:Y:S02]  /*7110*/  LDG.E.LTC128B.U16 R20, desc[UR12][R12.64] ;  /* 0x0000000c0c147981 */ /* 0x000764000c1e1520 */
.L_x_183:
[----:B------:R-:W-:Y:S05]  /*7120*/  BSYNC B0 ;  /* 0x0000000000007941 */ /* 0x000fea0003800000 */
.L_x_182:
        /* <DEDUP_REMOVED lines=15> */
.L_x_185:
[----:B------:R-:W-:Y:S05]  /*7220*/  BSYNC B0 ;  /* 0x0000000000007941 */ /* 0x000fea0003800000 */
.L_x_184:
        /* <DEDUP_REMOVED lines=11> */
[----:B-1----:R-:W-:-:S04]  /*72e0*/  IADD3 R22, P6, R4, UR21, RZ ;  /* 0x0000001504167c10 */ /* 0x002fc8000ffde0ff */
[----:B------:R-:W-:-:S05]  /*72f0*/  IADD3.X R23, R5, UR4, RZ, P6, !PT ;  /* 0x0000000405177c10 */ /* 0x000fca000b7fe4ff */
[----:B------:R3:W5:Y:S04]  /*7300*/  LDG.E.LTC128B.U16 R20, desc[UR12][R22.64] ;  /* 0x0000000c16147981 */ /* 0x000768000c1e1520 */
.L_x_187:
[----:B------:R-:W-:Y:S05]  /*7310*/  BSYNC B0 ;  /* 0x0000000000007941 */ /* 0x000fea0003800000 */
.L_x_186:
[----:B-1-3-5:R-:W-:Y:S01]  /*7320*/  IMAD.U32 R23, R20, 0x10000, RZ ;  /* 0x0001000014177824 */ /* 0x02afe200078e00ff */
[----:B------:R-:W-:Y:S01]  /*7330*/  ISETP.GT.AND P6, PT, R10, RZ, PT ;  /* 0x000000ff0a00720c */ /* 0x000fe20003fc4270 */
[----:B------:R-:W-:Y:S02]  /*7340*/  BSSY B0, `(.L_x_188) ;  /* 0x000000e000007945 */ /* 0x000fe40003800000 */
[----:B------:R-:W-:-:S04]  /*7350*/  FMUL R16, R23, R14 ;  /* 0x0000000e17107220 */ /* 0x000fc80000400000 */
[----:B------:R-:W-:-:S05]  /*7360*/  FFMA R16, R25, R11, R16 ;  /* 0x0000000b19107223 */ /* 0x000fca0000000010 */
[----:B------:R-:W-:-:S04]  /*7370*/  F2FP.BF16.F32.PACK_AB R16, RZ, R16 ;  /* 0x00000010ff10723e */ /* 0x000fc800000010ff */
[----:B------:R-:W-:Y:S02]  /*7380*/  PRMT R23, R16, 0x7610, R23 ;  /* 0x0000761010177816 */ /* 0x000fe40000000017 */
[----:B------:R-:W-:-:S03]  /*7390*/  PRMT R16, R20, 0x7610, R16 ;  /* 0x0000761014107816 */ /* 0x000fc60000000010 */
[----:B------:R1:W-:Y:S01]  /*73a0*/  @P5 STG.E.U16 desc[UR12][R60.64], R23 ;  /* 0x000000173c005986 */ /* 0x0003e2000c10150c */
[----:B------:R-:W-:-:S05]  /*73b0*/  IADD3 R22, P5, R6, R17, RZ ;  /* 0x0000001106167210 */ /* 0x000fca0007fbe0ff */
[----:B-1----:R-:W-:Y:S01]  /*73c0*/  IMAD.X R23, R7, 0x1, R21, P5 ;  /* 0x0000000107177824 */ /* 0x002fe200028e0615 */
[----:B------:R-:W-:-:S13]  /*73d0*/  ISETP.GT.AND P5, PT, R0, 0xc8, P6 ;  /* 0x000000c80000780c */ /* 0x000fda00037a4270 */
[----:B------:R-:W-:Y:S05]  /*73e0*/  @!P5 BRA `(.L_x_189) ;  /* 0x00000000000cd947 */ /* 0x000fea0003800000 */
[----:B------:R-:W-:-:S04]  /*73f0*/  IADD3 R16, P6, R8, UR22, RZ ;  /* 0x0000001608107c10 */ /* 0x000fc8000ffde0ff */
[----:B------:R-:W-:-:S05]  /*7400*/  IADD3.X R17, R9, UR4, RZ, P6, !PT ;  /* 0x0000000409117c10 */ /* 0x000fca000b7fe4ff */
[----:B------:R1:W5:Y:S04]  /*7410*/  LDG.E.LTC128B.U16 R16, desc[UR12][R16.64] ;  /* 0x0000000c10107981 */ /* 0x000368000c1e1520 */
.L_x_189:
[----:B------:R-:W-:Y:S05]  /*7420*/  BSYNC B0 ;  /* 0x0000000000007941 */ /* 0x000fea0003800000 */
.L_x_188:
[----:B-1---5:R-:W-:Y:S01]  /*7430*/  IMAD.U32 R17, R16, 0x10000, RZ ;  /* 0x0001000010117824 */ /* 0x022fe200078e00ff */
        /* <DEDUP_REMOVED lines=9> */
[----:B-1----:R-:W-:Y:S05]  /*74d0*/  @!P5 BRA `(.L_x_191) ;  /* 0x00000000000cd947 */ /* 0x002fea0003800000 */
[----:B------:R-:W-:-:S04]  /*74e0*/  IADD3 R16, P6, R8, UR21, RZ ;  /* 0x0000001508107c10 */ /* 0x000fc8000ffde0ff */
[----:B------:R-:W-:-:S05]  /*74f0*/  IADD3.X R17, R9, UR4, RZ, P6, !PT ;  /* 0x0000000409117c10 */ /* 0x000fca000b7fe4ff */
[----:B------:R1:W5:Y:S04]  /*7500*/  LDG.E.LTC128B.U16 R16, desc[UR12][R16.64] ;  /* 0x0000000c10107981 */ /* 0x000368000c1e1520 */
.L_x_191:
[----:B------:R-:W-:Y:S05]  /*7510*/  BSYNC B0 ;  /* 0x0000000000007941 */ /* 0x000fea0003800000 */
.L_x_190:
        /* <DEDUP_REMOVED lines=12> */
[----:B-1----:R-:W-:-:S05]  /*75e0*/  IADD3.X R17, R5, UR4, RZ, P6, !PT ;  /* 0x0000000405117c10 */ /* 0x002fca000b7fe4ff */
[----:B------:R3:W5:Y:S04]  /*75f0*/  LDG.E.LTC128B.U16 R16, desc[UR12][R16.64] ;  /* 0x0000000c10107981 */ /* 0x000768000c1e1520 */
.L_x_193:
[----:B------:R-:W-:Y:S05]  /*7600*/  BSYNC B0 ;  /* 0x0000000000007941 */ /* 0x000fea0003800000 */
.L_x_192:
[----:B-----5:R-:W-:Y:S01]  /*7610*/  IMAD.U32 R15, R16, 0x10000, RZ ;  /* 0x00010000100f7824 */ /* 0x020fe200078e00ff */
[----:B------:R-:W-:Y:S01]  /*7620*/  ISETP.GT.AND P6, PT, R10, 0x9, PT ;  /* 0x000000090a00780c */ /* 0x000fe20003fc4270 */
[----:B------:R-:W-:Y:S02]  /*7630*/  BSSY B0, `(.L_x_194) ;  /* 0x000000e000007945 */ /* 0x000fe40003800000 */
[----:B------:R-:W-:-:S04]  /*7640*/  FMUL R15, R15, R14 ;  /* 0x0000000e0f0f7220 */ /* 0x000fc80000400000 */
[----:B------:R-:W-:-:S05]  /*7650*/  FFMA R15, R28, R11, R15 ;  /* 0x0000000b1c0f7223 */ /* 0x000fca000000000f */
[----:B------:R-:W-:-:S04]  /*7660*/  F2FP.BF16.F32.PACK_AB R15, RZ, R15 ;  /* 0x0000000fff0f723e */ /* 0x000fc800000010ff */
[----:B-1-3--:R-:W-:Y:S02]  /*7670*/  PRMT R17, R15, 0x7610, R17 ;  /* 0x000076100f117816 */ /* 0x00afe40000000011 */
[----:B------:R-:W-:-:S03]  /*7680*/  PRMT R15, R16, 0x7610, R15 ;  /* 0x00007610100f7816 */ /* 0x000fc6000000000f */
        /* <DEDUP_REMOVED lines=8> */
.L_x_195:
[----:B------:R-:W-:Y:S05]  /*7710*/  BSYNC B0 ;  /* 0x0000000000007941 */ /* 0x000fea0003800000 */
.L_x_194:
[----:B-1---5:R-:W-:Y:S01]  /*7720*/  IMAD.U32 R13, R15, 0x10000, RZ ;  /* 0x000100000f0d7824 */ /* 0x022fe200078e00ff */
[----:B------:R-:W-:Y:S01]  /*7730*/  ISETP.GT.AND P6, PT, R10, 0x8, PT ;  /* 0x000000080a00780c */ /* 0x000fe20003fc4270 */
        /* <DEDUP_REMOVED lines=14> */
.L_x_197:
[----:B------:R-:W-:Y:S05]  /*7820*/  BSYNC B0 ;  /* 0x0000000000007941 */ /* 0x000fea0003800000 */
.L_x_196:
        /* <DEDUP_REMOVED lines=14> */
.L_x_199:
[----:B------:R-:W-:Y:S05]  /*7910*/  BSYNC B0 ;  /* 0x0000000000007941 */ /* 0x000fea0003800000 */
.L_x_198:
        /* <DEDUP_REMOVED lines=14> */
.L_x_201:
[----:B------:R-:W-:Y:S05]  /*7a00*/  BSYNC B0 ;  /* 0x0000000000007941 */ /* 0x000fea0003800000 */
.L_x_200:
        /* <DEDUP_REMOVED lines=14> */
.L_x_203:
[----:B------:R-:W-:Y:S05]  /*7af0*/  BSYNC B0 ;  /* 0x0000000000007941 */ /* 0x000fea0003800000 */
.L_x_202:
[----:B-1---5:R-:W-:Y:S01]  /*7b00*/  IMAD.U32 R13, R12, 0x10000, RZ ;  /* 0x000100000c0d7824 */ /* 0x022fe200078e00ff */
[----:B------:R-:W-:Y:S01]  /*7b10*/  ISETP.GT.AND P6, PT, R10, 0x10, PT ;  /* 0x000000100a00780c */ /* 0x000fe20003fc4270 */
        /* <DEDUP_REMOVED lines=13> */
.L_x_205:
[----:B------:R-:W-:Y:S05]  /*7bf0*/  BSYNC B0 ;  /* 0x0000000000007941 */ /* 0x000fea0003800000 */
.L_x_204:
        /* <DEDUP_REMOVED lines=14> */
.L_x_207:
[----:B------:R-:W-:Y:S05]  /*7ce0*/  BSYNC B0 ;  /* 0x0000000000007941 */ /* 0x000fea0003800000 */
.L_x_206:
        /* <DEDUP_REMOVED lines=14> */
.L_x_209:
[----:B------:R-:W-:Y:S05]  /*7dd0*/  BSYNC B0 ;  /* 0x0000000000007941 */ /* 0x000fea0003800000 */
.L_x_208:
        /* <DEDUP_REMOVED lines=14> */
.L_x_211:
[----:B------:R-:W-:Y:S05]  /*7ec0*/  BSYNC B0 ;  /* 0x0000000000007941 */ /* 0x000fea0003800000 */
.L_x_210:
        /* <DEDUP_REMOVED lines=15> */
.L_x_213:
[----:B------:R-:W-:Y:S05]  /*7fc0*/  BSYNC B0 ;  /* 0x0000000000007941 */ /* 0x000fea0003800000 */
.L_x_212:
        /* <DEDUP_REMOVED lines=14> */
.L_x_215:
[----:B------:R-:W-:Y:S05]  /*80b0*/  BSYNC B0 ;  /* 0x0000000000007941 */ /* 0x000fea0003800000 */
.L_x_214:
        /* <DEDUP_REMOVED lines=15> */
.L_x_217:
[----:B------:R-:W-:Y:S05]  /*81b0*/  BSYNC B0 ;  /* 0x0000000000007941 */ /* 0x000fea0003800000 */
.L_x_216:
        /* <DEDUP_REMOVED lines=14> */
.L_x_219:
[----:B------:R-:W-:Y:S05]  /*82a0*/  BSYNC B0 ;  /* 0x0000000000007941 */ /* 0x000fea0003800000 */
.L_x_218:
[----:B-1---5:R-:W-:Y:S01]  /*82b0*/  IMAD.U32 R13, R12, 0x10000, RZ ;  /* 0x000100000c0d7824 */ /* 0x022fe200078e00ff */
[----:B------:R-:W-:Y:S01]  /*82c0*/  ISETP.GT.AND P6, PT, R10, 0x20, PT ;  /* 0x000000200a00780c */ /* 0x000fe20003fc4270 */
[----:B------:R-:W-:Y:S02]  /*82d0*/  BSSY B0, `(.L_x_220) ;  /* 0x000000a000007945 */ /* 0x000fe40003800000 */
[----:B------:R-:W-:-:S04]  /*82e0*/  FMUL R20, R13, R14 ;  /* 0x0000000e0d147220 */ /* 0x000fc80000400000 */
[----:B------:R-:W-:-:S05]  /*82f0*/  FFMA R20, R41, R11, R20 ;  /* 0x0000000b29147223 */ /* 0x000fca0000000014 */
[----:B------:R-:W-:-:S05]  /*8300*/  F2FP.BF16.F32.PACK_AB R20, RZ, R20 ;  /* 0x00000014ff14723e */ /* 0x000fca00000010ff */
[----:B------:R1:W-:Y:S01]  /*8310*/  @P5 STG.E.U16 desc[UR12][R24.64], R20 ;  /* 0x0000001418005986 */ /* 0x0003e2000c10150c */
[----:B------:R-:W-:-:S13]  /*8320*/  ISETP.GT.AND P5, PT, R0, 0xc8, P6 ;  /* 0x000000c80000780c */ /* 0x000fda00037a4270 */
[----:B-1----:R-:W-:Y:S05]  /*8330*/  @!P5 BRA `(.L_x_221) ;  /* 0x00000000000cd947 */ /* 0x002fea0003800000 */
[----:B------:R-:W-:-:S04]  /*8340*/  IADD3 R12, P6, R8, UR14, RZ ;  /* 0x0000000e080c7c10 */ /* 0x000fc8000ffde0ff */
[----:B------:R-:W-:-:S05]  /*8350*/  IADD3.X R13, R9, UR4, RZ, P6, !PT ;  /* 0x00000004090d7c10 */ /* 0x000fca000b7fe4ff */
[----:B------:R1:W5:Y:S04]  /*8360*/  LDG.E.LTC128B.U16 R12, desc[UR12][R12.64] ;  /* 0x0000000c0c0c7981 */ /* 0x000368000c1e1520 */
.L_x_221:
[----:B------:R-:W-:Y:S05]  /*8370*/  BSYNC B0 ;  /* 0x0000000000007941 */ /* 0x000fea0003800000 */
.L_x_220:
        /* <DEDUP_REMOVED lines=12> */
.L_x_223:
[----:B------:R-:W-:Y:S05]  /*8440*/  BSYNC B0 ;  /* 0x0000000000007941 */ /* 0x000fea0003800000 */
.L_x_222:
        /* <DEDUP_REMOVED lines=15> */
.L_x_225:
[----:B------:R-:W-:Y:S05]  /*8540*/  BSYNC B0 ;  /* 0x0000000000007941 */ /* 0x000fea0003800000 */
.L_x_224:
[----:B-1---5:R-:W-:Y:S01]  /*8550*/  IMAD.U32 R13, R12, 0x10000, RZ ;  /* 0x000100000c0d7824 */ /* 0x022fe200078e00ff */
        /* <DEDUP_REMOVED lines=12> */
.L_x_227:
[----:B------:R-:W-:Y:S05]  /*8620*/  BSYNC B0 ;  /* 0x0000000000007941 */ /* 0x000fea0003800000 */
.L_x_226:
[----:B-1---5:R-:W-:Y:S01]  /*8630*/  IMAD.U32 R13, R12, 0x10000, RZ ;  /* 0x000100000c0d7824 */ /* 0x022fe200078e00ff */
[----:B------:R-:W-:Y:S01]  /*8640*/  ISETP.GT.AND P6, PT, R10, 0x28, PT ;  /* 0x000000280a00780c */ /* 0x000fe20003fc4270 */
[----:B------:R-:W-:Y:S02]  /*8650*/  BSSY B0, `(.L_x_228) ;  /* 0x000000c000007945 */ /* 0x000fe40003800000 */
[----:B------:R-:W-:Y:S01]  /*8660*/  FMUL R10, R13, R14 ;  /* 0x0000000e0d0a7220 */ /* 0x000fe20000400000 */
[----:B------:R-:W-:-:S03]  /*8670*/  ISETP.GT.AND P6, PT, R0, 0xc8, P6 ;  /* 0x000000c80000780c */ /* 0x000fc600037c4270 */
[----:B------:R-:W-:-:S05]  /*8680*/  FFMA R10, R45, R11, R10 ;  /* 0x0000000b2d0a7223 */ /* 0x000fca000000000a */
[----:B------:R-:W-:-:S04]  /*8690*/  F2FP.BF16.F32.PACK_AB R10, RZ, R10 ;  /* 0x0000000aff0a723e */ /* 0x000fc800000010ff */
[----:B------:R-:W-:Y:S02]  /*86a0*/  PRMT R13, R10, 0x7610, R13 ;  /* 0x000076100a0d7816 */ /* 0x000fe4000000000d */
[----:B------:R-:W-:-:S03]  /*86b0*/  PRMT R10, R12, 0x7610, R10 ;  /* 0x000076100c0a7816 */ /* 0x000fc6000000000a */
[----:B------:R1:W-:Y:S01]  /*86c0*/  @P5 STG.E.U16 desc[UR12][R18.64], R13 ;  /* 0x0000000d12005986 */ /* 0x0003e2000c10150c */
[----:B------:R-:W-:Y:S05]  /*86d0*/  @!P6 BRA `(.L_x_229) ;  /* 0x00000000000ce947 */ /* 0x000fea0003800000 */
[----:B------:R-:W-:-:S04]  /*86e0*/  IADD3 R12, P5, R8, UR10, RZ ;  /* 0x0000000a080c7c10 */ /* 0x000fc8000ffbe0ff */
[----:B-1----:R-:W-:-:S05]  /*86f0*/  IADD3.X R13, R9, UR4, RZ, P5, !PT ;  /* 0x00000004090d7c10 */ /* 0x002fca000affe4ff */
[----:B------:R3:W5:Y:S04]  /*8700*/  LDG.E.LTC128B.U16 R10, desc[UR12][R12.64] ;  /* 0x0000000c0c0a7981 */ /* 0x000768000c1e1520 */
.L_x_229:
[----:B------:R-:W-:Y:S05]  /*8710*/  BSYNC B0 ;  /* 0x0000000000007941 */ /* 0x000fea0003800000 */
.L_x_228:
[----:B-1-3-5:R-:W-:Y:S01]  /*8720*/  IMAD.U32 R13, R10, 0x10000, RZ ;  /* 0x000100000a0d7824 */ /* 0x02afe200078e00ff */
[----:B------:R-:W-:Y:S01]  /*8730*/  IADD3 R12, P5, R6, R101, RZ ;  /* 0x00000065060c7210 */ /* 0x000fe20007fbe0ff */
[----:B------:R-:W-:Y:S01]  /*8740*/  BSSY B0, `(.L_x_230) ;  /* 0x000000b000007945 */ /* 0x000fe20003800000 */
[----:B------:R-:W-:Y:S01]  /*8750*/  ISETP.GT.AND P4, PT, R0, 0xc8, P4 ;  /* 0x000000c80000780c */ /* 0x000fe20002784270 */
[----:B------:R-:W-:-:S04]  /*8760*/  FMUL R13, R13, R14 ;  /* 0x0000000e0d0d7220 */ /* 0x000fc80000400000 */
[----:B------:R-:W-:-:S05]  /*8770*/  FFMA R13, R46, R11, R13 ;  /* 0x0000000b2e0d7223 */ /* 0x000fca000000000d */
[----:B------:R-:W-:Y:S01]  /*8780*/  F2FP.BF16.F32.PACK_AB R15, RZ, R13 ;  /* 0x0000000dff0f723e */ /* 0x000fe200000010ff */
[----:B------:R-:W-:-:S05]  /*8790*/  IMAD.X R13, R7, 0x1, R21, P5 ;  /* 0x00000001070d7824 */ /* 0x000fca00028e0615 */
[----:B------:R1:W-:Y:S01]  /*87a0*/  @P6 STG.E.U16 desc[UR12][R12.64], R15 ;  /* 0x0000000f0c006986 */ /* 0x0003e2000c10150c */
[----:B------:R-:W-:Y:S05]  /*87b0*/  @!P4 BRA `(.L_x_231) ;  /* 0x00000000000cc947 */ /* 0x000fea0003800000 */
[----:B-1----:R-:W-:-:S04]  /*87c0*/  IADD3 R12, P5, R8, UR9, RZ ;  /* 0x00000009080c7c10 */ /* 0x002fc8000ffbe0ff */
[----:B------:R-:W-:-:S05]  /*87d0*/  IADD3.X R13, R9, UR4, RZ, P5, !PT ;  /* 0x00000004090d7c10 */ /* 0x000fca000affe4ff */
[----:B------:R3:W5:Y:S04]  /*87e0*/  LDG.E.LTC128B.U16 R10, desc[UR12][R12.64] ;  /* 0x0000000c0c0a7981 */ /* 0x000768000c1e1520 */
.L_x_231:
[----:B------:R-:W-:Y:S05]  /*87f0*/  BSYNC B0 ;  /* 0x0000000000007941 */ /* 0x000fea0003800000 */
.L_x_230:
[----:B-1-3-5:R-:W-:Y:S01]  /*8800*/  IMAD.U32 R13, R10, 0x10000, RZ ;  /* 0x000100000a0d7824 */ /* 0x02afe200078e00ff */
[----:B------:R-:W-:Y:S01]  /*8810*/  ISETP.GT.AND P5, PT, R0, 0xc0, P3 ;  /* 0x000000c00000780c */ /* 0x000fe20001fa4270 */
[----:B------:R-:W-:Y:S02]  /*8820*/  BSSY B0, `(.L_x_232) ;  /* 0x000000b000007945 */ /* 0x000fe40003800000 */
[----:B------:R-:W-:-:S04]  /*8830*/  FMUL R12, R13, R14 ;  /* 0x0000000e0d0c7220 */ /* 0x000fc80000400000 */
[----:B------:R-:W-:Y:S01]  /*8840*/  FFMA R47, R47, R11, R12 ;  /* 0x0000000b2f2f7223 */ /* 0x000fe2000000000c */
[----:B------:R-:W-:-:S04]  /*8850*/  IADD3 R12, P6, R6, R103, RZ ;  /* 0x00000067060c7210 */ /* 0x000fc80007fde0ff */
[----:B------:R-:W-:Y:S01]  /*8860*/  F2FP.BF16.F32.PACK_AB R47, RZ, R47 ;  /* 0x0000002fff2f723e */ /* 0x000fe200000010ff */
[----:B------:R-:W-:-:S05]  /*8870*/  IMAD.X R13, R7, 0x1, R21, P6 ;  /* 0x00000001070d7824 */ /* 0x000fca00030e0615 */
[----:B------:R1:W-:Y:S01]  /*8880*/  @P4 STG.E.U16 desc[UR12][R12.64], R47 ;  /* 0x0000002f0c004986 */ /* 0x0003e2000c10150c */
[----:B------:R-:W-:Y:S05]  /*8890*/  @!P5 BRA `(.L_x_233) ;  /* 0x00000000000cd947 */ /* 0x000fea0003800000 */
[----:B-1----:R-:W-:-:S04]  /*88a0*/  IADD3 R12, P4, R4, UR8, RZ ;  /* 0x00000008040c7c10 */ /* 0x002fc8000ff9e0ff */
[----:B------:R-:W-:-:S05]  /*88b0*/  IADD3.X R13, R5, UR4, RZ, P4, !PT ;  /* 0x00000004050d7c10 */ /* 0x000fca000a7fe4ff */
[----:B------:R3:W5:Y:S04]  /*88c0*/  LDG.E.LTC128B.U16 R10, desc[UR12][R12.64] ;  /* 0x0000000c0c0a7981 */ /* 0x000768000c1e1520 */
.L_x_233:
[----:B------:R-:W-:Y:S05]  /*88d0*/  BSYNC B0 ;  /* 0x0000000000007941 */ /* 0x000fea0003800000 */
.L_x_232:
        /* <DEDUP_REMOVED lines=13> */
.L_x_235:
[----:B------:R-:W-:Y:S05]  /*89b0*/  BSYNC B0 ;  /* 0x0000000000007941 */ /* 0x000fea0003800000 */
.L_x_234:
        /* <DEDUP_REMOVED lines=13> */
.L_x_237:
[----:B------:R-:W-:Y:S05]  /*8a90*/  BSYNC B0 ;  /* 0x0000000000007941 */ /* 0x000fea0003800000 */
.L_x_236:
        /* <DEDUP_REMOVED lines=13> */
.L_x_239:
[----:B------:R-:W-:Y:S05]  /*8b70*/  BSYNC B0 ;  /* 0x0000000000007941 */ /* 0x000fea0003800000 */
.L_x_238:
        /* <DEDUP_REMOVED lines=13> */
.L_x_241:
[----:B------:R-:W-:Y:S05]  /*8c50*/  BSYNC B0 ;  /* 0x0000000000007941 */ /* 0x000fea0003800000 */
.L_x_240:
[----:B-1-3-5:R-:W-:Y:S01]  /*8c60*/  IMAD.U32 R13, R10, 0x10000, RZ ;  /* 0x000100000a0d7824 */ /* 0x02afe200078e00ff */
[----:B------:R-:W-:Y:S01]  /*8c70*/  IADD3 R12, P4, R2, R109, RZ ;  /* 0x0000006d020c7210 */ /* 0x000fe20007f9e0ff */
[----:B------:R-:W-:Y:S01]  /*8c80*/  BSSY B0, `(.L_x_242) ;  /* 0x000000b000007945 */ /* 0x000fe20003800000 */
[----:B------:R-:W-:Y:S01]  /*8c90*/  ISETP.GT.AND P2, PT, R0, 0xc0, P0 ;  /* 0x000000c00000780c */ /* 0x000fe20000744270 */
[----:B------:R-:W-:-:S04]  /*8ca0*/  FMUL R13, R13, R14 ;  /* 0x0000000e0d0d7220 */ /* 0x000fc80000400000 */
[----:B------:R-:W-:-:S05]  /*8cb0*/  FFMA R13, R52, R11, R13 ;  /* 0x0000000b340d7223 */ /* 0x000fca000000000d */
[----:B------:R-:W-:Y:S01]  /*8cc0*/  F2FP.BF16.F32.PACK_AB R15, RZ, R13 ;  /* 0x0000000dff0f723e */ /* 0x000fe200000010ff */
[----:B------:R-:W-:Y:S01]  /*8cd0*/  IMAD.X R13, R3, 0x1, R21, P4 ;  /* 0x00000001030d7824 */ /* 0x000fe200020e0615 */
[----:B--2---:R-:W-:-:S04]  /*8ce0*/  IADD3 R4, P4, R4, UR5, RZ ;  /* 0x0000000504047c10 */ /* 0x004fc8000ff9e0ff */
[----:B------:R1:W-:Y:S01]  /*8cf0*/  @P3 STG.E.U16 desc[UR12][R12.64], R15 ;  /* 0x0000000f0c003986 */ /* 0x0003e2000c10150c */
[----:B------:R-:W-:Y:S01]  /*8d00*/  IADD3.X R5, R5, UR4, RZ, P4, !PT ;  /* 0x0000000405057c10 */ /* 0x000fe2000a7fe4ff */
[----:B------:R-:W-:Y:S07]  /*8d10*/  @!P2 BRA `(.L_x_243) ;  /* 0x000000000004a947 */ /* 0x000fee0003800000 */
[----:B------:R2:W5:Y:S02]  /*8d20*/  LDG.E.LTC128B.U16 R10, desc[UR12][R4.64] ;  /* 0x0000000c040a7981 */ /* 0x000564000c1e1520 */
.L_x_243:
[----:B------:R-:W-:Y:S05]  /*8d30*/  BSYNC B0 ;  /* 0x0000000000007941 */ /* 0x000fea0003800000 */
.L_x_242:
[----:B--2--5:R-:W-:Y:S01]  /*8d40*/  IMAD.U32 R5, R10, 0x10000, RZ ;  /* 0x000100000a057824 */ /* 0x024fe200078e00ff */
[----:B------:R-:W-:Y:S01]  /*8d50*/  IADD3 R2, P3, R2, R111, RZ ;  /* 0x0000006f02027210 */ /* 0x000fe20007f7e0ff */
[----:B------:R-:W-:Y:S01]  /*8d60*/  BSSY B0, `(.L_x_244) ;  /* 0x000000b000007945 */ /* 0x000fe20003800000 */
[----:B------:R-:W-:Y:S01]  /*8d70*/  ISETP.GT.AND P1, PT, R0, 0xc8, P1 ;  /* 0x000000c80000780c */ /* 0x000fe20000f24270 */
[----:B------:R-:W-:Y:S02]  /*8d80*/  FMUL R4, R5, R14 ;  /* 0x0000000e05047220 */ /* 0x000fe40000400000 */
[----:B------:R-:W-:Y:S02]  /*8d90*/  IMAD.X R3, R3, 0x1, R21, P3 ;  /* 0x0000000103037824 */ /* 0x000fe400018e0615 */
[----:B------:R-:W-:-:S05]  /*8da0*/  FFMA R4, R53, R11, R4 ;  /* 0x0000000b35047223 */ /* 0x000fca0000000004 */
[----:B------:R-:W-:-:S05]  /*8db0*/  F2FP.BF16.F32.PACK_AB R4, RZ, R4 ;  /* 0x00000004ff04723e */ /* 0x000fca00000010ff */
[----:B------:R2:W-:Y:S01]  /*8dc0*/  @P2 STG.E.U16 desc[UR12][R2.64], R4 ;  /* 0x0000000402002986 */ /* 0x0005e2000c10150c */
[----:B------:R-:W-:Y:S05]  /*8dd0*/  @!P1 BRA `(.L_x_245) ;  /* 0x00000000000c9947 */ /* 0x000fea0003800000 */
[----:B--2---:R-:W-:-:S04]  /*8de0*/  IADD3 R2, P2, R8, UR6, RZ ;  /* 0x0000000608027c10 */ /* 0x004fc8000ff5e0ff */
[----:B------:R-:W-:-:S05]  /*8df0*/  IADD3.X R3, R9, UR4, RZ, P2, !PT ;  /* 0x0000000409037c10 */ /* 0x000fca00097fe4ff */
[----:B------:R3:W5:Y:S04]  /*8e00*/  LDG.E.LTC128B.U16 R10, desc[UR12][R2.64] ;  /* 0x0000000c020a7981 */ /* 0x000768000c1e1520 */
.L_x_245:
[----:B------:R-:W-:Y:S05]  /*8e10*/  BSYNC B0 ;  /* 0x0000000000007941 */ /* 0x000fea0003800000 */
.L_x_244:
[----:B--23-5:R-:W-:Y:S01]  /*8e20*/  IMAD.U32 R3, R10, 0x10000, RZ ;  /* 0x000100000a037824 */ /* 0x02cfe200078e00ff */
[----:B------:R-:W-:Y:S01]  /*8e30*/  IADD3 R2, P2, R6, R109, RZ ;  /* 0x0000006d06027210 */ /* 0x000fe20007f5e0ff */
[----:B------:R-:W-:Y:S01]  /*8e40*/  BSSY B0, `(.L_x_246) ;  /* 0x000000c000007945 */ /* 0x000fe20003800000 */
[----:B------:R-:W-:Y:S01]  /*8e50*/  ISETP.GT.AND P0, PT, R0, 0xc8, P0 ;  /* 0x000000c80000780c */ /* 0x000fe20000704270 */
[----:B------:R-:W-:-:S04]  /*8e60*/  FMUL R3, R3, R14 ;  /* 0x0000000e03037220 */ /* 0x000fc80000400000 */
[----:B------:R-:W-:-:S05]  /*8e70*/  FFMA R3, R54, R11, R3 ;  /* 0x0000000b36037223 */ /* 0x000fca0000000003 */
[----:B------:R-:W-:Y:S01]  /*8e80*/  F2FP.BF16.F32.PACK_AB R5, RZ, R3 ;  /* 0x00000003ff05723e */ /* 0x000fe200000010ff */
[----:B------:R-:W-:Y:S01]  /*8e90*/  IMAD.X R3, R7, 0x1, R21, P2 ;  /* 0x0000000107037824 */ /* 0x000fe200010e0615 */
[----:B------:R-:W-:Y:S02]  /*8ea0*/  IADD3 R4, P2, R8, UR5, RZ ;  /* 0x0000000508047c10 */ /* 0x000fe4000ff5e0ff */
[----:B------:R-:W-:Y:S02]  /*8eb0*/  PRMT R0, R5, 0x7610, R0 ;  /* 0x0000761005007816 */ /* 0x000fe40000000000 */
[----:B------:R-:W-:-:S03]  /*8ec0*/  IADD3.X R5, R9, UR4, RZ, P2, !PT ;  /* 0x0000000409057c10 */ /* 0x000fc600097fe4ff */
[----:B------:R2:W-:Y:S01]  /*8ed0*/  @P1 STG.E.U16 desc[UR12][R2.64], R0 ;  /* 0x0000000002001986 */ /* 0x0005e2000c10150c */
[----:B------:R-:W-:Y:S05]  /*8ee0*/  @!P0 BRA `(.L_x_247) ;  /* 0x0000000000048947 */ /* 0x000fea0003800000 */
[----:B------:R3:W5:Y:S02]  /*8ef0*/  LDG.E.LTC128B.U16 R10, desc[UR12][R4.64] ;  /* 0x0000000c040a7981 */ /* 0x000764000c1e1520 */
.L_x_247:
[----:B------:R-:W-:Y:S05]  /*8f00*/  BSYNC B0 ;  /* 0x0000000000007941 */ /* 0x000fea0003800000 */
.L_x_246:
[----:B--2--5:R-:W-:Y:S01]  /*8f10*/  IMAD.U32 R3, R10, 0x10000, RZ ;  /* 0x000100000a037824 */ /* 0x024fe200078e00ff */
[----:B------:R-:W-:-:S03]  /*8f20*/  IADD3 R2, P1, R6, R111, RZ ;  /* 0x0000006f06027210 */ /* 0x000fc60007f3e0ff */
[----:B------:R-:W-:-:S04]  /*8f30*/  FMUL R14, R3, R14 ;  /* 0x0000000e030e7220 */ /* 0x000fc80000400000 */
[----:B------:R-:W-:Y:S01]  /*8f40*/  FFMA R14, R55, R11, R14 ;  /* 0x0000000b370e7223 */ /* 0x000fe2000000000e */
[----:B------:R-:W-:Y:S06]  /*8f50*/  @!P0 EXIT ;  /* 0x000000000000894d */ /* 0x000fec0003800000 */
[----:B------:R-:W-:Y:S01]  /*8f60*/  F2FP.BF16.F32.PACK_AB R14, RZ, R14 ;  /* 0x0000000eff0e723e */ /* 0x000fe200000010ff */
[----:B------:R-:W-:-:S05]  /*8f70*/  IMAD.X R3, R7, 0x1, R21, P1 ;  /* 0x0000000107037824 */ /* 0x000fca00008e0615 */
[----:B------:R-:W-:Y:S01]  /*8f80*/  STG.E.U16 desc[UR12][R2.64], R14 ;  /* 0x0000000e02007986 */ /* 0x000fe2000c10150c */
[----:B------:R-:W-:Y:S05]  /*8f90*/  EXIT ;  /* 0x000000000000794d */ /* 0x000fea0003800000 */
.L_x_27:
[----:B------:R-:W-:Y:S01]  /*8fa0*/  ULDC.64 UR4, c[0x0][0x650] ;  /* 0x0001940000047ab9 */ /* 0x000fe20000000a00 */
[-C--:B------:R-:W-:Y:S01]  /*8fb0*/  FMUL R120, R120, R11.reuse ;  /* 0x0000000b78787220 */ /* 0x080fe20000400000 */
[----:B------:R-:W-:Y:S01]  /*8fc0*/  LEA R2, P1, R18, UR4, 0x1 ;  /* 0x0000000412027c11 */ /* 0x000fe2000f8208ff */
[-C--:B------:R-:W-:Y:S01]  /*8fd0*/  FMUL R121, R121, R11.reuse ;  /* 0x0000000b79797220 */ /* 0x080fe20000400000 */
[----:B------:R-:W-:Y:S01]  /*8fe0*/  ISETP.GT.AND P4, PT, R10, 0x1, PT ;  /* 0x000000010a00780c */ /* 0x000fe20003f84270 */
[-C--:B------:R-:W-:Y:S01]  /*8ff0*/  FMUL R122, R122, R11.reuse ;  /* 0x0000000b7a7a7220 */ /* 0x080fe20000400000 */
[----:B------:R-:W-:Y:S01]  /*9000*/  F2FP.BF16.F32.PACK_AB R120, RZ, R120 ;  /* 0x00000078ff78723e */ /* 0x000fe200000010ff */
[-C--:B------:R-:W-:Y:S01]  /*9010*/  FMUL R123, R123, R11.reuse ;  /* 0x0000000b7b7b7220 */ /* 0x080fe20000400000 */
[----:B------:R-:W-:Y:S01]  /*9020*/  LEA.HI.X R3, R18, UR5, R21, 0x1, P1 ;  /* 0x0000000512037c11 */ /* 0x000fe200088f0c15 */
[-C--:B------:R-:W-:Y:S01]  /*9030*/  FMUL R124, R124, R11.reuse ;  /* 0x0000000b7c7c7220 */ /* 0x080fe20000400000 */
[----:B------:R-:W-:Y:S01]  /*9040*/  ISETP.GT.AND P2, PT, R10, RZ, PT ;  /* 0x000000ff0a00720c */ /* 0x000fe20003f44270 */
[-C--:B------:R-:W-:Y:S01]  /*9050*/  FMUL R125, R125, R11.reuse ;  /* 0x0000000b7d7d7220 */ /* 0x080fe20000400000 */
[C---:B------:R-:W-:Y:S01]  /*9060*/  ISETP.GT.AND P1, PT, R0.reuse, RZ, P4 ;  /* 0x000000ff0000720c */ /* 0x040fe20002724270 */
[----:B------:R-:W-:Y:S01]  /*9070*/  @P0 STG.E.U16 desc[UR12][R2.64], R120 ;  /* 0x0000007802000986 */ /* 0x000fe2000c10150c */
[----:B------:R-:W-:Y:S01]  /*9080*/  ISETP.GT.AND P2, PT, R0, 0x8, P2 ;  /* 0x000000080000780c */ /* 0x000fe20001744270 */
[-C--:B------:R-:W-:Y:S01]  /*9090*/  FMUL R126, R126, R11.reuse ;  /* 0x0000000b7e7e7220 */ /* 0x080fe20000400000 */
[----:B------:R-:W-:Y:S01]  /*90a0*/  ISETP.GT.AND P0, PT, R0, 0x8, P4 ;  /* 0x000000080000780c */ /* 0x000fe20002704270 */
[-C--:B------:R-:W-:Y:S01]  /*90b0*/  FMUL R127, R127, R11.reuse ;  /* 0x0000000b7f7f7220 */ /* 0x080fe20000400000 */
[----:B------:R-:W-:Y:S01]  /*90c0*/  SHF.L.U64.HI R15, R16, 0x1, R15 ;  /* 0x00000001100f7819 */ /* 0x000fe2000001020f */
[-C--:B------:R-:W-:Y:S01]  /*90d0*/  FMUL R128, R128, R11.reuse ;  /* 0x0000000b80807220 */ /* 0x080fe20000400000 */
[----:B------:R-:W-:Y:S01]  /*90e0*/  LEA R4, P3, R16, R2, 0x1 ;  /* 0x0000000210047211 */ /* 0x000fe200078608ff */
[----:B------:R-:W-:Y:S01]  /*90f0*/  FMUL R129, R129, R11 ;  /* 0x0000000b81817220 */ /* 0x000fe20000400000 */
[----:B------:R-:W-:Y:S01]  /*9100*/  F2FP.BF16.F32.PACK_AB R121, RZ, R121 ;  /* 0x00000079ff79723e */ /* 0x000fe200000010ff */
[----:B------:R-:W-:Y:S01]  /*9110*/  FMUL R130, R130, R11 ;  /* 0x0000000b82827220 */ /* 0x000fe20000400000 */
[----:B------:R-:W-:Y:S01]  /*9120*/  F2FP.BF16.F32.PACK_AB R122, RZ, R122 ;  /* 0x0000007aff7a723e */ /* 0x000fe200000010ff */
[----:B------:R-:W-:Y:S01]  /*9130*/  IMAD.X R5, R15, 0x1, R3, P3 ;  /* 0x000000010f057824 */ /* 0x000fe200018e0603 */
[----:B------:R-:W-:Y:S01]  /*9140*/  F2FP.BF16.F32.PACK_AB R123, RZ, R123 ;  /* 0x0000007bff7b723e */ /* 0x000fe200000010ff */
[----:B------:R-:W-:Y:S01]  /*9150*/  @P1 STG.E.U16 desc[UR12][R2.64+0x2], R121 ;  /* 0x0000027902001986 */ /* 0x000fe2000c10150c */
[C---:B------:R-:W-:Y:S01]  /*9160*/  ISETP.GT.AND P5, PT, R10.reuse, 0x8, PT ;  /* 0x000000080a00780c */ /* 0x040fe20003fa4270 */
[-C--:B------:R-:W-:Y:S01]  /*9170*/  FMUL R131, R131, R11.reuse ;  /* 0x0000000b83837220 */ /* 0x080fe20000400000 */
[----:B------:R-:W-:Y:S01]  /*9180*/  ISETP.GT.AND P4, PT, R10, 0x9, PT ;  /* 0x000000090a00780c */ /* 0x000fe20003f84270 */
[----:B------:R-:W-:Y:S01]  /*9190*/  @P2 STG.E.U16 desc[UR12][R4.64], R122 ;  /* 0x0000007a04002986 */ /* 0x000fe2000c10150c */
[----:B------:R-:W-:Y:S01]  /*91a0*/  ISETP.GT.AND P1, PT, R0, RZ, P5 ;  /* 0x000000ff0000720c */ /* 0x000fe20002f24270 */
[----:B------:R-:W-:Y:S01]  /*91b0*/  IMAD.SHL.U32 R9, R12, 0x80, RZ ;  /* 0x000000800c097824 */ /* 0x000fe200078e00ff */
[C---:B------:R-:W-:Y:S01]  /*91c0*/  ISETP.GT.AND P2, PT, R0.reuse, RZ, P4 ;  /* 0x000000ff0000720c */ /* 0x040fe20002744270 */
[----:B------:R-:W-:Y:S01]  /*91d0*/  @P0 STG.E.U16 desc[UR12][R4.64+0x2], R123 ;  /* 0x0000027b04000986 */ /* 0x000fe2000c10150c */
[----:B------:R-:W-:Y:S01]  /*91e0*/  ISETP.GT.AND P0, PT, R0, 0x8, P5 ;  /* 0x000000080000780c */ /* 0x000fe20002f04270 */
[-C--:B------:R-:W-:Y:S01]  /*91f0*/  FMUL R132, R132, R11.reuse ;  /* 0x0000000b84847220 */ /* 0x080fe20000400000 */
[----:B------:R-:W-:Y:S01]  /*9200*/  F2FP.BF16.F32.PACK_AB R124, RZ, R124 ;  /* 0x0000007cff7c723e */ /* 0x000fe200000010ff */
[----:B------:R-:W-:Y:S01]  /*9210*/  FMUL R133, R133, R11 ;  /* 0x0000000b85857220 */ /* 0x000fe20000400000 */
[----:B------:R-:W-:Y:S01]  /*9220*/  F2FP.BF16.F32.PACK_AB R125, RZ, R125 ;  /* 0x0000007dff7d723e */ /* 0x000fe200000010ff */
[-C--:B------:R-:W-:Y:S01]  /*9230*/  FMUL R134, R134, R11.reuse ;  /* 0x0000000b86867220 */ /* 0x080fe20000400000 */
[----:B------:R-:W-:Y:S01]  /*9240*/  F2FP.BF16.F32.PACK_AB R126, RZ, R126 ;  /* 0x0000007eff7e723e */ /* 0x000fe200000010ff */
[-C--:B------:R-:W-:Y:S01]  /*9250*/  FMUL R135, R135, R11.reuse ;  /* 0x0000000b87877220 */ /* 0x080fe20000400000 */
[----:B------:R-:W-:Y:S01]  /*9260*/  ISETP.GT.AND P3, PT, R10, 0x10, PT ;  /* 0x000000100a00780c */ /* 0x000fe20003f64270 */
[----:B------:R-:W-:Y:S01]  /*9270*/  @P1 STG.E.U16 desc[UR12][R2.64+0x10], R124 ;  /* 0x0000107c02001986 */ /* 0x000fe2000c10150c */
[----:B------:R-:W-:Y:S01]  /*9280*/  ISETP.GT.AND P1, PT, R0, 0x8, P4 ;  /* 0x000000080000780c */ /* 0x000fe20002724270 */
[----:B------:R-:W-:Y:S01]  /*9290*/  FMUL R136, R136, R11 ;  /* 0x0000000b88887220 */ /* 0x000fe20000400000 */
[----:B------:R-:W-:Y:S01]  /*92a0*/  F2FP.BF16.F32.PACK_AB R127, RZ, R127 ;  /* 0x0000007fff7f723e */ /* 0x000fe200000010ff */
[----:B------:R-:W-:Y:S01]  /*92b0*/  @P2 STG.E.U16 desc[UR12][R2.64+0x12], R125 ;  /* 0x0000127d02002986 */ /* 0x000fe2000c10150c */
[----:B------:R-:W-:Y:S01]  /*92c0*/  F2FP.BF16.F32.PACK_AB R128, RZ, R128 ;  /* 0x00000080ff80723e */ /* 0x000fe200000010ff */
[-C--:B------:R-:W-:Y:S01]  /*92d0*/  FMUL R137, R137, R11.reuse ;  /* 0x0000000b89897220 */ /* 0x080fe20000400000 */
[----:B------:R-:W-:Y:S01]  /*92e0*/  ISETP.GT.AND P2, PT, R10, 0x11, PT ;  /* 0x000000110a00780c */ /* 0x000fe20003f44270 */
[----:B------:R-:W-:Y:S01]  /*92f0*/  @P0 STG.E.U16 desc[UR12][R4.64+0x10], R126 ;  /* 0x0000107e04000986 */ /* 0x000fe2000c10150c */
[----:B------:R-:W-:Y:S01]  /*9300*/  ISETP.GT.AND P0, PT, R0, RZ, P3 ;  /* 0x000000ff0000720c */ /* 0x000fe20001f04270 */
[----:B------:R-:W-:Y:S01]  /*9310*/  FMUL R138, R138, R11 ;  /* 0x0000000b8a8a7220 */ /* 0x000fe20000400000 */
[----:B------:R-:W-:Y:S01]  /*9320*/  F2FP.BF16.F32.PACK_AB R129, RZ, R129 ;  /* 0x00000081ff81723e */ /* 0x000fe200000010ff */
[----:B------:R-:W-:Y:S01]  /*9330*/  FMUL R139, R139, R11 ;  /* 0x0000000b8b8b7220 */ /* 0x000fe20000400000 */
[----:B------:R-:W-:Y:S01]  /*9340*/  F2FP.BF16.F32.PACK_AB R130, RZ, R130 ;  /* 0x00000082ff82723e */ /* 0x000fe200000010ff */
[----:B------:R-:W-:Y:S01]  /*9350*/  @P1 STG.E.U16 desc[UR12][R4.64+0x12], R127 ;  /* 0x0000127f04001986 */ /* 0x000fe2000c10150c */
[----:B------:R-:W-:Y:S01]  /*9360*/  F2FP.BF16.F32.PACK_AB R131, RZ, R131 ;  /* 0x00000083ff83723e */ /* 0x000fe200000010ff */
[-C--:B------:R-:W-:Y:S01]  /*9370*/  FMUL R140, R140, R11.reuse ;  /* 0x0000000b8c8c7220 */ /* 0x080fe20000400000 */
[----:B------:R-:W-:Y:S01]  /*9380*/  SHF.L.U64.HI R13, R12, 0x7, R13 ;  /* 0x000000070c0d7819 */ /* 0x000fe2000001020d */
[-C--:B------:R-:W-:Y:S01]  /*9390*/  FMUL R141, R141, R11.reuse ;  /* 0x0000000b8d8d7220 */ /* 0x080fe20000400000 */
[----:B------:R-:W-:Y:S01]  /*93a0*/  LOP3.LUT R15, R9, 0x2, RZ, 0xfc, !PT ;  /* 0x00000002090f7812 */ /* 0x000fe200078efcff */
[-C--:B------:R-:W-:Y:S01]  /*93b0*/  FMUL R142, R142, R11.reuse ;  /* 0x0000000b8e8e7220 */ /* 0x080fe20000400000 */
[----:B------:R-:W-:Y:S01]  /*93c0*/  F2FP.BF16.F32.PACK_AB R132, RZ, R132 ;  /* 0x00000084ff84723e */ /* 0x000fe200000010ff */
[----:B------:R0:W-:Y:S01]  /*93d0*/  @P0 STG.E.U16 desc[UR12][R2.64+0x20], R128 ;  /* 0x0000208002000986 */ /* 0x0001e2000c10150c */
[----:B------:R-:W-:Y:S01]  /*93e0*/  ISETP.GT.AND P0, PT, R0, RZ, P2 ;  /* 0x000000ff0000720c */ /* 0x000fe20001704270 */
[-C--:B------:R-:W-:Y:S01]  /*93f0*/  FMUL R143, R143, R11.reuse ;  /* 0x0000000b8f8f7220 */ /* 0x080fe20000400000 */
[----:B------:R-:W-:Y:S01]  /*9400*/  ISETP.GT.AND P1, PT, R10, 0x19, PT ;  /* 0x000000190a00780c */ /* 0x000fe20003f24270 */
[----:B------:R-:W-:Y:S01]  /*9410*/  FMUL R144, R144, R11 ;  /* 0x0000000b90907220 */ /* 0x000fe20000400000 */
[----:B------:R-:W-:Y:S01]  /*9420*/  F2FP.BF16.F32.PACK_AB R133, RZ, R133 ;  /* 0x00000085ff85723e */ /* 0x000fe200000010ff */
[-C--:B------:R-:W-:Y:S01]  /*9430*/  FMUL R145, R145, R11.reuse ;  /* 0x0000000b91917220 */ /* 0x080fe20000400000 */
[----:B------:R-:W-:Y:S01]  /*9440*/  F2FP.BF16.F32.PACK_AB R134, RZ, R134 ;  /* 0x00000086ff86723e */ /* 0x000fe200000010ff */
[----:B------:R-:W-:Y:S01]  /*9450*/  FMUL R146, R146, R11 ;  /* 0x0000000b92927220 */ /* 0x000fe20000400000 */
[----:B------:R-:W-:Y:S01]  /*9460*/  F2FP.BF16.F32.PACK_AB R135, RZ, R135 ;  /* 0x00000087ff87723e */ /* 0x000fe200000010ff */
[-C--:B------:R-:W-:Y:S01]  /*9470*/  FMUL R147, R147, R11.reuse ;  /* 0x0000000b93937220 */ /* 0x080fe20000400000 */
[----:B------:R-:W-:Y:S01]  /*9480*/  F2FP.BF16.F32.PACK_AB R136, RZ, R136 ;  /* 0x00000088ff88723e */ /* 0x000fe200000010ff */
[----:B------:R-:W-:Y:S01]  /*9490*/  FMUL R148, R148, R11 ;  /* 0x0000000b94947220 */ /* 0x000fe20000400000 */
[----:B------:R-:W-:Y:S01]  /*94a0*/  F2FP.BF16.F32.PACK_AB R137, RZ, R137 ;  /* 0x00000089ff89723e */ /* 0x000fe200000010ff */
[----:B------:R1:W-:Y:S01]  /*94b0*/  @P0 STG.E.U16 desc[UR12][R2.64+0x22], R129 ;  /* 0x0000228102000986 */ /* 0x0003e2000c10150c */
[----:B------:R-:W-:Y:S01]  /*94c0*/  ISETP.GT.AND P0, PT, R0, 0x8, P3 ;  /* 0x000000080000780c */ /* 0x000fe20001f04270 */
[-C--:B------:R-:W-:Y:S01]  /*94d0*/  FMUL R149, R149, R11.reuse ;  /* 0x0000000b95957220 */ /* 0x080fe20000400000 */
[----:B------:R-:W-:Y:S01]  /*94e0*/  F2FP.BF16.F32.PACK_AB R138, RZ, R138 ;  /* 0x0000008aff8a723e */ /* 0x000fe200000010ff */
[----:B------:R-:W-:Y:S01]  /*94f0*/  FMUL R150, R150, R11 ;  /* 0x0000000b96967220 */ /* 0x000fe20000400000 */
[----:B------:R-:W-:Y:S01]  /*9500*/  F2FP.BF16.F32.PACK_AB R139, RZ, R139 ;  /* 0x0000008bff8b723e */ /* 0x000fe200000010ff */
[-C--:B------:R-:W-:Y:S01]  /*9510*/  FMUL R151, R151, R11.reuse ;  /* 0x0000000b97977220 */ /* 0x080fe20000400000 */
[----:B------:R-:W-:Y:S01]  /*9520*/  ISETP.GT.AND P5, PT, R10, 0x28, PT ;  /* 0x000000280a00780c */ /* 0x000fe20003fa4270 */
[-C--:B------:R-:W-:Y:S01]  /*9530*/  FMUL R88, R88, R11.reuse ;  /* 0x0000000b58587220 */ /* 0x080fe20000400000 */
[----:B------:R-:W-:Y:S01]  /*9540*/  F2FP.BF16.F32.PACK_AB R140, RZ, R140 ;  /* 0x0000008cff8c723e */ /* 0x000fe200000010ff */
[-C--:B------:R-:W-:Y:S01]  /*9550*/  FMUL R89, R89, R11.reuse ;  /* 0x0000000b59597220 */ /* 0x080fe20000400000 */
[----:B------:R-:W-:Y:S01]  /*9560*/  ISETP.GT.AND P4, PT, R10, 0x29, PT ;  /* 0x000000290a00780c */ /* 0x000fe20003f84270 */
[----:B------:R-:W-:Y:S01]  /*9570*/  FMUL R90, R90, R11 ;  /* 0x0000000b5a5a7220 */ /* 0x000fe20000400000 */
[----:B------:R-:W-:Y:S01]  /*9580*/  F2FP.BF16.F32.PACK_AB R141, RZ, R141 ;  /* 0x0000008dff8d723e */ /* 0x000fe200000010ff */
[----:B------:R-:W-:Y:S01]  /*9590*/  @P0 STG.E.U16 desc[UR12][R4.64+0x20], R130 ;  /* 0x0000208204000986 */ /* 0x000fe2000c10150c */
[----:B------:R-:W-:Y:S01]  /*95a0*/  ISETP.GT.AND P0, PT, R0, 0x8, P2 ;  /* 0x000000080000780c */ /* 0x000fe20001704270 */
[-C--:B------:R-:W-:Y:S01]  /*95b0*/  FMUL R91, R91, R11.reuse ;  /* 0x0000000b5b5b7220 */ /* 0x080fe20000400000 */
[----:B------:R-:W-:Y:S01]  /*95c0*/  ISETP.GT.AND P2, PT, R10, 0x18, PT ;  /* 0x000000180a00780c */ /* 0x000fe20003f44270 */
        /* <DEDUP_REMOVED lines=8> */
[----:B------:R-:W-:Y:S01]  /*9650*/  FMUL R96, R96, R11 ;  /* 0x0000000b60607220 */ /* 0x000fe20000400000 */
[----:B------:R-:W-:Y:S01]  /*9660*/  F2FP.BF16.F32.PACK_AB R145, RZ, R145 ;  /* 0x00000091ff91723e */ /* 0x000fe200000010ff */
[----:B------:R-:W-:Y:S01]  /*9670*/  @P0 STG.E.U16 desc[UR12][R4.64+0x22], R131 ;  /* 0x0000228304000986 */ /* 0x000fe2000c10150c */
[----:B------:R-:W-:Y:S01]  /*9680*/  IADD3 R6, P0, R9, R2, RZ ;  /* 0x0000000209067210 */ /* 0x000fe20007f1e0ff */
[-C--:B------:R-:W-:Y:S01]  /*9690*/  FMUL R97, R97, R11.reuse ;  /* 0x0000000b61617220 */ /* 0x080fe20000400000 */
[----:B------:R-:W-:Y:S01]  /*96a0*/  F2FP.BF16.F32.PACK_AB R146, RZ, R146 ;  /* 0x00000092ff92723e */ /* 0x000fe200000010ff */
[----:B------:R-:W-:Y:S01]  /*96b0*/  FMUL R98, R98, R11 ;  /* 0x0000000b62627220 */ /* 0x000fe20000400000 */
[----:B------:R-:W-:Y:S01]  /*96c0*/  F2FP.BF16.F32.PACK_AB R147, RZ, R147 ;  /* 0x00000093ff93723e */ /* 0x000fe200000010ff */
[--C-:B------:R-:W-:Y:S01]  /*96d0*/  IMAD.X R7, R13, 0x1, R3.reuse, P0 ;  /* 0x000000010d077824 */ /* 0x100fe200000e0603 */
[----:B------:R-:W-:Y:S01]  /*96e0*/  IADD3 R18, P0, R15, R2, RZ ;  /* 0x000000020f127210 */ /* 0x000fe20007f1e0ff */
[-C--:B------:R-:W-:Y:S01]  /*96f0*/  FMUL R99, R99, R11.reuse ;  /* 0x0000000b63637220 */ /* 0x080fe20000400000 */
[----:B------:R-:W-:Y:S01]  /*9700*/  F2FP.BF16.F32.PACK_AB R148, RZ, R148 ;  /* 0x00000094ff94723e */ /* 0x000fe200000010ff */
[----:B------:R-:W-:Y:S01]  /*9710*/  FMUL R100, R100, R11 ;  /* 0x0000000b64647220 */ /* 0x000fe20000400000 */
[----:B------:R-:W-:Y:S01]  /*9720*/  F2FP.BF16.F32.PACK_AB R149, RZ, R149 ;  /* 0x00000095ff95723e */ /* 0x000fe200000010ff */
[----:B------:R-:W-:Y:S01]  /*9730*/  IMAD.X R19, R13, 0x1, R3, P0 ;  /* 0x000000010d137824 */ /* 0x000fe200000e0603 */
[----:B------:R-:W-:Y:S01]  /*9740*/  ISETP.GT.AND P0, PT, R0, RZ, P2 ;  /* 0x000000ff0000720c */ /* 0x000fe20001704270 */
[-C--:B------:R-:W-:Y:S01]  /*9750*/  FMUL R101, R101, R11.reuse ;  /* 0x0000000b65657220 */ /* 0x080fe20000400000 */
[----:B------:R-:W-:Y:S01]  /*9760*/  F2FP.BF16.F32.PACK_AB R150, RZ, R150 ;  /* 0x00000096ff96723e */ /* 0x000fe200000010ff */
[----:B------:R-:W-:Y:S01]  /*9770*/  FMUL R102, R102, R11 ;  /* 0x0000000b66667220 */ /* 0x000fe20000400000 */
[----:B------:R-:W-:Y:S01]  /*9780*/  F2FP.BF16.F32.PACK_AB R151, RZ, R151 ;  /* 0x00000097ff97723e */ /* 0x000fe200000010ff */
[-C--:B------:R-:W-:Y:S01]  /*9790*/  FMUL R103, R103, R11.reuse ;  /* 0x0000000b67677220 */ /* 0x080fe20000400000 */
[----:B------:R-:W-:Y:S01]  /*97a0*/  LOP3.LUT R21, R9, 0x10, RZ, 0xfc, !PT ;  /* 0x0000001009157812 */ /* 0x000fe200078efcff */
[-C--:B------:R-:W-:Y:S01]  /*97b0*/  FMUL R104, R104, R11.reuse ;  /* 0x0000000b68687220 */ /* 0x080fe20000400000 */
[----:B------:R-:W-:Y:S01]  /*97c0*/  F2FP.BF16.F32.PACK_AB R88, RZ, R88 ;  /* 0x00000058ff58723e */ /* 0x000fe200000010ff */
[-C--:B------:R-:W-:Y:S01]  /*97d0*/  FMUL R105, R105, R11.reuse ;  /* 0x0000000b69697220 */ /* 0x080fe20000400000 */
[----:B------:R-:W-:Y:S01]  /*97e0*/  LOP3.LUT R23, R9, 0x12, RZ, 0xfc, !PT ;  /* 0x0000001209177812 */ /* 0x000fe200078efcff */
[----:B------:R-:W-:Y:S01]  /*97f0*/  FMUL R106, R106, R11 ;  /* 0x0000000b6a6a7220 */ /* 0x000fe20000400000 */
[----:B------:R-:W-:Y:S01]  /*9800*/  F2FP.BF16.F32.PACK_AB R89, RZ, R89 ;  /* 0x00000059ff59723e */ /* 0x000fe200000010ff */
[----:B------:R-:W-:Y:S01]  /*9810*/  @P0 STG.E.U16 desc[UR12][R2.64+0x30], R132 ;  /* 0x0000308402000986 */ /* 0x000fe2000c10150c */
[----:B------:R-:W-:Y:S01]  /*9820*/  ISETP.GT.AND P0, PT, R0, RZ, P1 ;  /* 0x000000ff0000720c */ /* 0x000fe20000f04270 */
        /* <DEDUP_REMOVED lines=8> */
[-C--:B------:R-:W-:Y:S01]  /*98b0*/  FMUL R111, R111, R11.reuse ;  /* 0x0000000b6f6f7220 */ /* 0x080fe20000400000 */
[----:B------:R-:W-:Y:S01]  /*98c0*/  PRMT R8, R92, 0x7610, R8 ;  /* 0x000076105c087816 */ /* 0x000fe20000000008 */
[-C--:B------:R-:W-:Y:S01]  /*98d0*/  FMUL R112, R112, R11.reuse ;  /* 0x0000000b70707220 */ /* 0x080fe20000400000 */
[----:B------:R-:W-:Y:S01]  /*98e0*/  F2FP.BF16.F32.PACK_AB R94, RZ, R94 ;  /* 0x0000005eff5e723e */ /* 0x000fe200000010ff */
[----:B------:R-:W-:Y:S01]  /*98f0*/  @P0 STG.E.U16 desc[UR12][R2.64+0x32], R133 ;  /* 0x0000328502000986 */ /* 0x000fe2000c10150c */
[----:B------:R-:W-:Y:S01]  /*9900*/  ISETP.GT.AND P0, PT, R0, 0x8, P2 ;  /* 0x000000080000780c */ /* 0x000fe20001704270 */
        /* <DEDUP_REMOVED lines=26> */
[----:B------:R-:W-:Y:S01]  /*9ab0*/  @P0 STG.E.U16 desc[UR12][R4.64+0x32], R135 ;  /* 0x0000328704000986 */ /* 0x000fe2000c10150c */
[----:B------:R-:W-:Y:S01]  /*9ac0*/  ISETP.GT.AND P0, PT, R0, RZ, P2 ;  /* 0x000000ff0000720c */ /* 0x000fe20001704270 */
        /* <DEDUP_REMOVED lines=135> */
[----:B------:R-:W-:-:S02]  /*a340*/  F2FP.BF16.F32.PACK_AB R33, RZ, R33 ;  /* 0x00000021ff21723e */ /* 0x000fc400000010ff */
[----:B------:R-:W-:Y:S01]  /*a350*/  F2FP.BF16.F32.PACK_AB R34, RZ, R34 ;  /* 0x00000022ff22723e */ /* 0x000fe200000010ff */
[----:B------:R-:W-:Y:S01]  /*a360*/  @P0 STG.E.U16 desc[UR12][R2.64+0x62], R145 ;  /* 0x0000629102000986 */ /* 0x000fe2000c10150c */
[----:B------:R-:W-:Y:S02]  /*a370*/  ISETP.GT.AND P0, PT, R0, 0x8, P3 ;  /* 0x000000080000780c */ /* 0x000fe40001f04270 */
[----:B------:R-:W-:Y:S02]  /*a380*/  F2FP.BF16.F32.PACK_AB R35, RZ, R35 ;  /* 0x00000023ff23723e */ /* 0x000fe400000010ff */
[----:B------:R-:W-:Y:S02]  /*a390*/  F2FP.BF16.F32.PACK_AB R36, RZ, R36 ;  /* 0x00000024ff24723e */ /* 0x000fe400000010ff */
[----:B------:R-:W-:Y:S02]  /*a3a0*/  F2FP.BF16.F32.PACK_AB R37, RZ, R37 ;  /* 0x00000025ff25723e */ /* 0x000fe400000010ff */
[----:B------:R-:W-:-:S02]  /*a3b0*/  F2FP.BF16.F32.PACK_AB R38, RZ, R38 ;  /* 0x00000026ff26723e */ /* 0x000fc400000010ff */
[----:B------:R-:W-:Y:S02]  /*a3c0*/  F2FP.BF16.F32.PACK_AB R39, RZ, R39 ;  /* 0x00000027ff27723e */ /* 0x000fe400000010ff */
[----:B------:R-:W-:Y:S01]  /*a3d0*/  F2FP.BF16.F32.PACK_AB R40, RZ, R40 ;  /* 0x00000028ff28723e */ /* 0x000fe200000010ff */
[----:B------:R-:W-:Y:S01]  /*a3e0*/  @P0 STG.E.U16 desc[UR12][R4.64+0x60], R146 ;  /* 0x0000609204000986 */ /* 0x000fe2000c10150c */
[----:B------:R-:W-:Y:S02]  /*a3f0*/  ISETP.GT.AND P0, PT, R0, 0x8, P1 ;  /* 0x000000080000780c */ /* 0x000fe40000f04270 */
[----:B------:R-:W-:Y:S02]  /*a400*/  F2FP.BF16.F32.PACK_AB R41, RZ, R41 ;  /* 0x00000029ff29723e */ /* 0x000fe400000010ff */
[----:B------:R-:W-:Y:S02]  /*a410*/  F2FP.BF16.F32.PACK_AB R42, RZ, R42 ;  /* 0x0000002aff2a723e */ /* 0x000fe400000010ff */
[----:B------:R-:W-:-:S02]  /*a420*/  F2FP.BF16.F32.PACK_AB R43, RZ, R43 ;  /* 0x0000002bff2b723e */ /* 0x000fc400000010ff */
[----:B------:R-:W-:Y:S02]  /*a430*/  F2FP.BF16.F32.PACK_AB R44, RZ, R44 ;  /* 0x0000002cff2c723e */ /* 0x000fe400000010ff */
[----:B------:R-:W-:Y:S02]  /*a440*/  F2FP.BF16.F32.PACK_AB R45, RZ, R45 ;  /* 0x0000002dff2d723e */ /* 0x000fe400000010ff */
[----:B------:R-:W-:Y:S01]  /*a450*/  F2FP.BF16.F32.PACK_AB R46, RZ, R46 ;  /* 0x0000002eff2e723e */ /* 0x000fe200000010ff */
[----:B------:R-:W-:Y:S01]  /*a460*/  @P0 STG.E.U16 desc[UR12][R4.64+0x62], R147 ;  /* 0x0000629304000986 */ /* 0x000fe2000c10150c */
[----:B------:R-:W-:Y:S02]  /*a470*/  ISETP.GT.AND P0, PT, R0, RZ, P2 ;  /* 0x000000ff0000720c */ /* 0x000fe40001704270 */
[----:B------:R-:W-:Y:S02]  /*a480*/  F2FP.BF16.F32.PACK_AB R47, RZ, R47 ;  /* 0x0000002fff2f723e */ /* 0x000fe400000010ff */
[----:B------:R-:W-:-:S02]  /*a490*/  F2FP.BF16.F32.PACK_AB R48, RZ, R48 ;  /* 0x00000030ff30723e */ /* 0x000fc400000010ff */
[----:B------:R-:W-:Y:S02]  /*a4a0*/  F2FP.BF16.F32.PACK_AB R49, RZ, R49 ;  /* 0x00000031ff31723e */ /* 0x000fe400000010ff */
[----:B------:R-:W-:Y:S02]  /*a4b0*/  F2FP.BF16.F32.PACK_AB R50, RZ, R50 ;  /* 0x00000032ff32723e */ /* 0x000fe400000010ff */
[----:B------:R-:W-:Y:S02]  /*a4c0*/  F2FP.BF16.F32.PACK_AB R51, RZ, R51 ;  /* 0x00000033ff33723e */ /* 0x000fe400000010ff */
[----:B------:R-:W-:Y:S01]  /*a4d0*/  F2FP.BF16.F32.PACK_AB R52, RZ, R52 ;  /* 0x00000034ff34723e */ /* 0x000fe200000010ff */
[----:B------:R-:W-:Y:S01]  /*a4e0*/  @P0 STG.E.U16 desc[UR12][R2.64+0x70], R148 ;  /* 0x0000709402000986 */ /* 0x000fe2000c10150c */
[----:B------:R-:W-:Y:S02]  /*a4f0*/  ISETP.GT.AND P0, PT, R10, 0x39, PT ;  /* 0x000000390a00780c */ /* 0x000fe40003f04270 */
[----:B------:R-:W-:-:S02]  /*a500*/  F2FP.BF16.F32.PACK_AB R53, RZ, R53 ;  /* 0x00000035ff35723e */ /* 0x000fc400000010ff */
[----:B------:R-:W-:Y:S02]  /*a510*/  ISETP.GT.AND P6, PT, R0, RZ, P0 ;  /* 0x000000ff0000720c */ /* 0x000fe400007c4270 */
[----:B------:R-:W-:-:S11]  /*a520*/  F2FP.BF16.F32.PACK_AB R54, RZ, R54 ;  /* 0x00000036ff36723e */ /* 0x000fd600000010ff */
[----:B------:R-:W-:Y:S01]  /*a530*/  @P6 STG.E.U16 desc[UR12][R2.64+0x72], R149 ;  /* 0x0000729502006986 */ /* 0x000fe2000c10150c */
[----:B------:R-:W-:-:S13]  /*a540*/  ISETP.GT.AND P6, PT, R0, 0x8, P2 ;  /* 0x000000080000780c */ /* 0x000fda00017c4270 */
[----:B------:R-:W-:Y:S01]  /*a550*/  @P6 STG.E.U16 desc[UR12][R4.64+0x70], R150 ;  /* 0x0000709604006986 */ /* 0x000fe2000c10150c */
[----:B------:R-:W-:-:S13]  /*a560*/  ISETP.GT.AND P6, PT, R0, 0x8, P0 ;  /* 0x000000080000780c */ /* 0x000fda00007c4270 */
[----:B------:R-:W-:Y:S01]  /*a570*/  @P6 STG.E.U16 desc[UR12][R4.64+0x72], R151 ;  /* 0x0000729704006986 */ /* 0x000fe2000c10150c */
[----:B0-----:R-:W-:-:S05]  /*a580*/  IADD3 R128, P6, R21, R2, RZ ;  /* 0x0000000215807210 */ /* 0x001fca0007fde0ff */
[----:B-1----:R-:W-:Y:S01]  /*a590*/  IMAD.X R129, R13, 0x1, R3, P6 ;  /* 0x000000010d817824 */ /* 0x002fe200030e0603 */
[----:B------:R-:W-:-:S04]  /*a5a0*/  ISETP.GT.AND P6, PT, R10, RZ, PT ;  /* 0x000000ff0a00720c */ /* 0x000fc80003fc4270 */
[----:B------:R-:W-:-:S13]  /*a5b0*/  ISETP.GT.AND P6, PT, R0, 0x40, P6 ;  /* 0x000000400000780c */ /* 0x000fda00037c4270 */
[----:B------:R-:W-:Y:S01]  /*a5c0*/  @P6 STG.E.U16 desc[UR12][R6.64], R88 ;  /* 0x0000005806006986 */ /* 0x000fe2000c10150c */
[----:B------:R-:W-:-:S05]  /*a5d0*/  IADD3 R120, P6, R23, R2, RZ ;  /* 0x0000000217787210 */ /* 0x000fca0007fde0ff */
[----:B------:R-:W-:Y:S01]  /*a5e0*/  IMAD.X R121, R13, 0x1, R3, P6 ;  /* 0x000000010d797824 */ /* 0x000fe200030e0603 */
[----:B------:R-:W-:-:S04]  /*a5f0*/  ISETP.GT.AND P6, PT, R10, 0x1, PT ;  /* 0x000000010a00780c */ /* 0x000fc80003fc4270 */
[----:B------:R-:W-:-:S13]  /*a600*/  ISETP.GT.AND P6, PT, R0, 0x40, P6 ;  /* 0x000000400000780c */ /* 0x000fda00037c4270 */
[----:B------:R0:W-:Y:S01]  /*a610*/  @P6 STG.E.U16 desc[UR12][R18.64], R89 ;  /* 0x0000005912006986 */ /* 0x0001e2000c10150c */
[----:B------:R-:W-:-:S05]  /*a620*/  IADD3 R16, P6, R9, R4, RZ ;  /* 0x0000000409107210 */ /* 0x000fca0007fde0ff */
[----:B------:R-:W-:Y:S01]  /*a630*/  IMAD.X R17, R13, 0x1, R5, P6 ;  /* 0x000000010d117824 */ /* 0x000fe200030e0605 */
[----:B------:R-:W-:-:S04]  /*a640*/  ISETP.GT.AND P6, PT, R10, RZ, PT ;  /* 0x000000ff0a00720c */ /* 0x000fc80003fc4270 */
[----:B------:R-:W-:Y:S02]  /*a650*/  ISETP.GT.AND P6, PT, R0, 0x48, P6 ;  /* 0x000000480000780c */ /* 0x000fe400037c4270 */
[C---:B0-----:R-:W-:Y:S02]  /*a660*/  LOP3.LUT R19, R9.reuse, 0x20, RZ, 0xfc, !PT ;  /* 0x0000002009137812 */ /* 0x041fe400078efcff */
[----:B------:R-:W-:-:S09]  /*a670*/  LOP3.LUT R89, R9, 0x22, RZ, 0xfc, !PT ;  /* 0x0000002209597812 */ /* 0x000fd200078efcff */
        /* <DEDUP_REMOVED lines=8> */
[----:B------:R-:W-:-:S04]  /*a700*/  ISETP.GT.AND P6, PT, R10, 0x8, PT ;  /* 0x000000080a00780c */ /* 0x000fc80003fc4270 */
[----:B------:R-:W-:Y:S02]  /*a710*/  ISETP.GT.AND P6, PT, R0, 0x40, P6 ;  /* 0x000000400000780c */ /* 0x000fe400037c4270 */
[----:B0-----:R-:W-:-:S11]  /*a720*/  LOP3.LUT R91, R9, 0x30, RZ, 0xfc, !PT ;  /* 0x00000030095b7812 */ /* 0x001fd600078efcff */
[----:B------:R0:W-:Y:S01]  /*a730*/  @P6 STG.E.U16 desc[UR12][R128.64], R8 ;  /* 0x0000000880006986 */ /* 0x0001e2000c10150c */
[----:B------:R-:W-:-:S05]  /*a740*/  IADD3 R122, P6, R89, R2, RZ ;  /* 0x00000002597a7210 */ /* 0x000fca0007fde0ff */
[----:B------:R-:W-:Y:S01]  /*a750*/  IMAD.X R123, R13, 0x1, R3, P6 ;  /* 0x000000010d7b7824 */ /* 0x000fe200030e0603 */
[----:B------:R-:W-:-:S04]  /*a760*/  ISETP.GT.AND P6, PT, R10, 0x9, PT ;  /* 0x000000090a00780c */ /* 0x000fc80003fc4270 */
[----:B------:R-:W-:Y:S02]  /*a770*/  ISETP.GT.AND P6, PT, R0, 0x40, P6 ;  /* 0x000000400000780c */ /* 0x000fe400037c4270 */
[----:B0-----:R-:W-:-:S11]  /*a780*/  PRMT R8, R96, 0x7610, R8 ;  /* 0x0000761060087816 */ /* 0x001fd60000000008 */
[----:B------:R0:W-:Y:S01]  /*a790*/  @P6 STG.E.U16 desc[UR12][R120.64], R93 ;  /* 0x0000005d78006986 */ /* 0x0001e2000c10150c */
[----:B------:R-:W-:-:S05]  /*a7a0*/  IADD3 R92, P6, R21, R4, RZ ;  /* 0x00000004155c7210 */ /* 0x000fca0007fde0ff */
[----:B0-----:R-:W-:Y:S01]  /*a7b0*/  IMAD.X R93, R13, 0x1, R5, P6 ;  /* 0x000000010d5d7824 */ /* 0x001fe200030e0605 */
        /* <DEDUP_REMOVED lines=80> */
[----:B------:R-:W-:Y:S02]  /*acc0*/  ISETP.GT.AND P6, PT, R0, 0x40, P5 ;  /* 0x000000400000780c */ /* 0x000fe40002fc4270 */
[----:B0-----:R-:W-:-:S11]  /*acd0*/  LOP3.LUT R107, R9, 0x70, RZ, 0xfc, !PT ;  /* 0x00000070096b7812 */ /* 0x001fd600078efcff */
[----:B------:R-:W-:Y:S01]  /*ace0*/  @P6 STG.E.U16 desc[UR12][R126.64], R8 ;  /* 0x000000087e006986 */ /* 0x000fe2000c10150c */
[----:B------:R-:W-:-:S05]  /*acf0*/  IADD3 R122, P6, R105, R2, RZ ;  /* 0x00000002697a7210 */ /* 0x000fca0007fde0ff */
[----:B------:R-:W-:Y:S01]  /*ad00*/  IMAD.X R123, R13, 0x1, R3, P6 ;  /* 0x000000010d7b7824 */ /* 0x000fe200030e0603 */
[----:B------:R-:W-:-:S13]  /*ad10*/  ISETP.GT.AND P6, PT, R0, 0x40, P4 ;  /* 0x000000400000780c */ /* 0x000fda00027c4270 */
[----:B------:R0:W-:Y:S01]  /*ad20*/  @P6 STG.E.U16 desc[UR12][R120.64], R109 ;  /* 0x0000006d78006986 */ /* 0x0001e2000c10150c */
[----:B------:R-:W-:-:S05]  /*ad30*/  IADD3 R108, P6, R99, R4, RZ ;  /* 0x00000004636c7210 */ /* 0x000fca0007fde0ff */
[----:B0-----:R-:W-:Y:S01]  /*ad40*/  IMAD.X R109, R13, 0x1, R5, P6 ;  /* 0x000000010d6d7824 */ /* 0x001fe200030e0605 */
[----:B------:R-:W-:-:S13]  /*ad50*/  ISETP.GT.AND P6, PT, R0, 0x48, P5 ;  /* 0x000000480000780c */ /* 0x000fda0002fc4270 */
[----:B------:R0:W-:Y:S01]  /*ad60*/  @P6 STG.E.U16 desc[UR12][R108.64], R110 ;  /* 0x0000006e6c006986 */ /* 0x0001e2000c10150c */
[----:B------:R-:W-:-:S05]  /*ad70*/  IADD3 R126, P6, R101, R4, RZ ;  /* 0x00000004657e7210 */ /* 0x000fca0007fde0ff */
[----:B------:R-:W-:Y:S01]  /*ad80*/  IMAD.X R127, R13, 0x1, R5, P6 ;  /* 0x000000010d7f7824 */ /* 0x000fe200030e0605 */
[----:B------:R-:W-:Y:S02]  /*ad90*/  ISETP.GT.AND P6, PT, R0, 0x48, P4 ;  /* 0x000000480000780c */ /* 0x000fe400027c4270 */
[----:B0-----:R-:W-:-:S11]  /*ada0*/  LOP3.LUT R109, R9, 0x72, RZ, 0xfc, !PT ;  /* 0x00000072096d7812 */ /* 0x001fd600078efcff */
[----:B------:R0:W-:Y:S01]  /*adb0*/  @P6 STG.E.U16 desc[UR12][R126.64], R111 ;  /* 0x0000006f7e006986 */ /* 0x0001e2000c10150c */
[----:B------:R-:W-:-:S05]  /*adc0*/  IADD3 R120, P6, R107, R2, RZ ;  /* 0x000000026b787210 */ /* 0x000fca0007fde0ff */
[----:B------:R-:W-:Y:S01]  /*add0*/  IMAD.X R121, R13, 0x1, R3, P6 ;  /* 0x000000010d797824 */ /* 0x000fe200030e0603 */
[----:B------:R-:W-:-:S13]  /*ade0*/  ISETP.GT.AND P6, PT, R0, 0x40, P3 ;  /* 0x000000400000780c */ /* 0x000fda0001fc4270 */
        /* <DEDUP_REMOVED lines=13> */
[----:B-1----:R-:W-:-:S05]  /*aec0*/  IADD3 R112, P6, R107, R4, RZ ;  /* 0x000000046b707210 */ /* 0x002fca0007fde0ff */
[----:B--2---:R-:W-:Y:S01]  /*aed0*/  IMAD.X R113, R13, 0x1, R5, P6 ;  /* 0x000000010d717824 */ /* 0x004fe200030e0605 */
[----:B------:R-:W-:-:S13]  /*aee0*/  ISETP.GT.AND P6, PT, R0, 0x40, P2 ;  /* 0x000000400000780c */ /* 0x000fda00017c4270 */
[----:B------:R-:W-:Y:S01]  /*aef0*/  @P6 STG.E.U16 desc[UR12][R120.64], R116 ;  /* 0x0000007478006986 */ /* 0x000fe2000c10150c */
[----:B------:R-:W-:-:S05]  /*af00*/  IADD3 R4, P6, R109, R4, RZ ;  /* 0x000000046d047210 */ /* 0x000fca0007fde0ff */
[----:B------:R-:W-:Y:S01]  /*af10*/  IMAD.X R5, R13, 0x1, R5, P6 ;  /* 0x000000010d057824 */ /* 0x000fe200030e0605 */
[----:B------:R-:W-:-:S13]  /*af20*/  ISETP.GT.AND P6, PT, R0, 0x40, P0 ;  /* 0x000000400000780c */ /* 0x000fda00007c4270 */
[----:B------:R-:W-:Y:S01]  /*af30*/  @P6 STG.E.U16 desc[UR12][R128.64], R117 ;  /* 0x0000007580006986 */ /* 0x000fe2000c10150c */
[----:B---3--:R-:W-:-:S05]  /*af40*/  IADD3 R2, P6, R6, R9, RZ ;  /* 0x0000000906027210 */ /* 0x008fca0007fde0ff */
[----:B------:R-:W-:Y:S01]  /*af50*/  IMAD.X R3, R7, 0x1, R13, P6 ;  /* 0x0000000107037824 */ /* 0x000fe200030e060d */
[----:B------:R-:W-:-:S13]  /*af60*/  ISETP.GT.AND P6, PT, R0, 0x48, P2 ;  /* 0x000000480000780c */ /* 0x000fda00017c4270 */
[----:B------:R1:W-:Y:S01]  /*af70*/  @P6 STG.E.U16 desc[UR12][R112.64], R118 ;  /* 0x0000007670006986 */ /* 0x0003e2000c10150c */
[----:B0-----:R-:W-:-:S05]  /*af80*/  IADD3 R110, P6, R15, R6, RZ ;  /* 0x000000060f6e7210 */ /* 0x001fca0007fde0ff */
[----:B------:R-:W-:Y:S01]  /*af90*/  IMAD.X R111, R7, 0x1, R13, P6 ;  /* 0x00000001076f7824 */ /* 0x000fe200030e060d */
[----:B------:R-:W-:-:S13]  /*afa0*/  ISETP.GT.AND P6, PT, R0, 0x48, P0 ;  /* 0x000000480000780c */ /* 0x000fda00007c4270 */
[----:B------:R0:W-:Y:S01]  /*afb0*/  @P6 STG.E.U16 desc[UR12][R4.64], R119 ;  /* 0x0000007704006986 */ /* 0x0001e2000c10150c */
[----:B------:R-:W-:-:S05]  /*afc0*/  IADD3 R114, P6, R21, R6, RZ ;  /* 0x0000000615727210 */ /* 0x000fca0007fde0ff */
[----:B------:R-:W-:Y:S01]  /*afd0*/  IMAD.X R115, R7, 0x1, R13, P6 ;  /* 0x0000000107737824 */ /* 0x000fe200030e060d */
[----:B------:R-:W-:-:S04]  /*afe0*/  ISETP.GT.AND P6, PT, R10, RZ, PT ;  /* 0x000000ff0a00720c */ /* 0x000fc80003fc4270 */
[----:B------:R-:W-:-:S13]  /*aff0*/  ISETP.GT.AND P6, PT, R0, 0x80, P6 ;  /* 0x000000800000780c */ /* 0x000fda00037c4270 */
[----:B------:R2:W-:Y:S01]  /*b000*/  @P6 STG.E.U16 desc[UR12][R2.64], R56 ;  /* 0x0000003802006986 */ /* 0x0005e2000c10150c */
[----:B-1----:R-:W-:-:S05]  /*b010*/  IADD3 R112, P6, R23, R6, RZ ;  /* 0x0000000617707210 */ /* 0x002fca0007fde0ff */
[----:B------:R-:W-:Y:S01]  /*b020*/  IMAD.X R113, R7, 0x1, R13, P6 ;  /* 0x0000000107717824 */ /* 0x000fe200030e060d */
[----:B------:R-:W-:-:S04]  /*b030*/  ISETP.GT.AND P6, PT, R10, 0x1, PT ;  /* 0x000000010a00780c */ /* 0x000fc80003fc4270 */
[----:B------:R-:W-:-:S13]  /*b040*/  ISETP.GT.AND P6, PT, R0, 0x80, P6 ;  /* 0x000000800000780c */ /* 0x000fda00037c4270 */
[----:B------:R1:W-:Y:S01]  /*b050*/  @P6 STG.E.U16 desc[UR12][R110.64], R57 ;  /* 0x000000396e006986 */ /* 0x0003e2000c10150c */
[----:B0-----:R-:W-:-:S05]  /*b060*/  IADD3 R4, P6, R16, R9, RZ ;  /* 0x0000000910047210 */ /* 0x001fca0007fde0ff */
[----:B------:R-:W-:Y:S01]  /*b070*/  IMAD.X R5, R17, 0x1, R13, P6 ;  /* 0x0000000111057824 */ /* 0x000fe200030e060d */
[----:B------:R-:W-:-:S04]  /*b080*/  ISETP.GT.AND P6, PT, R10, RZ, PT ;  /* 0x000000ff0a00720c */ /* 0x000fc80003fc4270 */
[----:B------:R-:W-:-:S13]  /*b090*/  ISETP.GT.AND P6, PT, R0, 0x88, P6 ;  /* 0x000000880000780c */ /* 0x000fda00037c4270 */
[----:B------:R-:W-:Y:S01]  /*b0a0*/  @P6 STG.E.U16 desc[UR12][R4.64], R58 ;  /* 0x0000003a04006986 */ /* 0x000fe2000c10150c */
[----:B--2---:R-:W-:-:S05]  /*b0b0*/  IADD3 R56, P6, R16, R15, RZ ;  /* 0x0000000f10387210 */ /* 0x004fca0007fde0ff */
[----:B-1----:R-:W-:Y:S01]  /*b0c0*/  IMAD.X R57, R17, 0x1, R13, P6 ;  /* 0x0000000111397824 */ /* 0x002fe200030e060d */
[----:B------:R-:W-:-:S04]  /*b0d0*/  ISETP.GT.AND P6, PT, R10, 0x1, PT ;  /* 0x000000010a00780c */ /* 0x000fc80003fc4270 */
[----:B------:R-:W-:-:S13]  /*b0e0*/  ISETP.GT.AND P6, PT, R0, 0x88, P6 ;  /* 0x000000880000780c */ /* 0x000fda00037c4270 */
[----:B------:R0:W-:Y:S01]  /*b0f0*/  @P6 STG.E.U16 desc[UR12][R56.64], R59 ;  /* 0x0000003b38006986 */ /* 0x0001e2000c10150c */
        /* <DEDUP_REMOVED lines=10> */
[----:B0-----:R-:W-:-:S05]  /*b1a0*/  IADD3 R56, P6, R21, R16, RZ ;  /* 0x0000001015387210 */ /* 0x001fca0007fde0ff */
        /* <DEDUP_REMOVED lines=9> */
[----:B-1----:R-:W-:-:S05]  /*b240*/  IADD3 R60, P6, R91, R6, RZ ;  /* 0x000000065b3c7210 */ /* 0x002fca0007fde0ff */
[----:B--2---:R-:W-:Y:S01]  /*b250*/  IMAD.X R61, R7, 0x1, R13, P6 ;  /* 0x00000001073d7824 */ /* 0x004fe200030e060d */
[----:B------:R-:W-:-:S04]  /*b260*/  ISETP.GT.AND P6, PT, R10, 0x10, PT ;  /* 0x000000100a00780c */ /* 0x000fc80003fc4270 */
[----:B------:R-:W-:-:S13]  /*b270*/  ISETP.GT.AND P6, PT, R0, 0x80, P6 ;  /* 0x000000800000780c */ /* 0x000fda00037c4270 */
[----:B------:R1:W-:Y:S01]  /*b280*/  @P6 STG.E.U16 desc[UR12][R110.64], R64 ;  /* 0x000000406e006986 */ /* 0x0003e2000c10150c */
[----:B0-----:R-:W-:-:S05]  /*b290*/  IADD3 R62, P6, R93, R6, RZ ;  /* 0x000000065d3e7210 */ /* 0x001fca0007fde0ff */
[----:B---3--:R-:W-:Y:S01]  /*b2a0*/  IMAD.X R63, R7, 0x1, R13, P6 ;  /* 0x00000001073f7824 */ /* 0x008fe200030e060d */
        /* <DEDUP_REMOVED lines=14> */
[----:B0-----:R-:W-:Y:S01]  /*b390*/  IMAD.X R65, R7, 0x1, R13, P6 ;  /* 0x0000000107417824 */ /* 0x001fe200030e060d */
[----:B------:R-:W-:-:S04]  /*b3a0*/  ISETP.GT.AND P6, PT, R10, 0x18, PT ;  /* 0x000000180a00780c */ /* 0x000fc80003fc4270 */
[----:B------:R-:W-:-:S13]  /*b3b0*/  ISETP.GT.AND P6, PT, R0, 0x80, P6 ;  /* 0x000000800000780c */ /* 0x000fda00037c4270 */
[----:B------:R0:W-:Y:S01]  /*b3c0*/  @P6 STG.E.U16 desc[UR12][R60.64], R68 ;  /* 0x000000443c006986 */ /* 0x0001e2000c10150c */
[----:B--2---:R-:W-:-:S05]  /*b3d0*/  IADD3 R66, P6, R97, R6, RZ ;  /* 0x0000000661427210 */ /* 0x004fca0007fde0ff */
        /* <DEDUP_REMOVED lines=19> */
[----:B-1----:R-:W-:-:S05]  /*b510*/  IADD3 R62, P6, R101, R6, RZ ;  /* 0x00000006653e7210 */ /* 0x002fca0007fde0ff */
[----:B------:R-:W-:Y:S01]  /*b520*/  IMAD.X R63, R7, 0x1, R13, P6 ;  /* 0x00000001073f7824 */ /* 0x000fe200030e060d */
[----:B------:R-:W-:-:S04]  /*b530*/  ISETP.GT.AND P6, PT, R10, 0x21, PT ;  /* 0x000000210a00780c */ /* 0x000fc80003fc4270 */
[----:B------:R-:W-:-:S13]  /*b540*/  ISETP.GT.AND P6, PT, R0, 0x80, P6 ;  /* 0x000000800000780c */ /* 0x000fda00037c4270 */
[----:B------:R1:W-:Y:S01]  /*b550*/  @P6 STG.E.U16 desc[UR12][R66.64], R73 ;  /* 0x0000004942006986 */ /* 0x0003e2000c10150c */
[----:B--2---:R-:W-:-:S05]  /*b560*/  IADD3 R56, P6, R95, R16, RZ ;  /* 0x000000105f387210 */ /* 0x004fca0007fde0ff */
[----:B------:R-:W-:Y:S01]  /*b570*/  IMAD.X R57, R17, 0x1, R13, P6 ;  /* 0x0000000111397824 */ /* 0x000fe200030e060d */
[----:B------:R-:W-:-:S04]  /*b580*/  ISETP.GT.AND P6, PT, R10, 0x20, PT ;  /* 0x000000200a00780c */ /* 0x000fc80003fc4270 */
[----:B------:R-:W-:-:S13]  /*b590*/  ISETP.GT.AND P6, PT, R0, 0x88, P6 ;  /* 0x000000880000780c */ /* 0x000fda00037c4270 */
[----:B------:R2:W-:Y:S01]  /*b5a0*/  @P6 STG.E.U16 desc[UR12][R56.64], R74 ;  /* 0x0000004a38006986 */ /* 0x0005e2000c10150c */
[----:B---3--:R-:W-:-:S05]  /*b5b0*/  IADD3 R58, P6, R97, R16, RZ ;  /* 0x00000010613a7210 */ /* 0x008fca0007fde0ff */
[----:B------:R-:W-:Y:S01]  /*b5c0*/  IMAD.X R59, R17, 0x1, R13, P6 ;  /* 0x00000001113b7824 */ /* 0x000fe200030e060d */
[----:B------:R-:W-:-:S04]  /*b5d0*/  ISETP.GT.AND P6, PT, R10, 0x21, PT ;  /* 0x000000210a00780c */ /* 0x000fc80003fc4270 */
[----:B------:R-:W-:-:S13]  /*b5e0*/  ISETP.GT.AND P6, PT, R0, 0x88, P6 ;  /* 0x000000880000780c */ /* 0x000fda00037c4270 */
[----:B------:R3:W-:Y:S01]  /*b5f0*/  @P6 STG.E.U16 desc[UR12][R58.64], R75 ;  /* 0x0000004b3a006986 */ /* 0x0007e2000c10150c */
[----:B0-----:R-:W-:-:S05]  /*b600*/  IADD3 R64, P6, R103, R6, RZ ;  /* 0x0000000667407210 */ /* 0x001fca0007fde0ff */
[----:B------:R-:W-:Y:S01]  /*b610*/  IMAD.X R65, R7, 0x1, R13, P6 ;  /* 0x0000000107417824 */ /* 0x000fe200030e060d */
[----:B------:R-:W-:-:S13]  /*b620*/  ISETP.GT.AND P6, PT, R0, 0x80, P5 ;  /* 0x000000800000780c */ /* 0x000fda0002fc4270 */
[----:B------:R0:W-:Y:S01]  /*b630*/  @P6 STG.E.U16 desc[UR12][R60.64], R76 ;  /* 0x0000004c3c006986 */ /* 0x0001e2000c10150c */
[----:B-1----:R-:W-:-:S05]  /*b640*/  IADD3 R66, P6, R105, R6, RZ ;  /* 0x0000000669427210 */ /* 0x002fca0007fde0ff */
[----:B------:R-:W-:Y:S01]  /*b650*/  IMAD.X R67, R7, 0x1, R13, P6 ;  /* 0x0000000107437824 */ /* 0x000fe200030e060d */
[----:B------:R-:W-:-:S13]  /*b660*/  ISETP.GT.AND P6, PT, R0, 0x80, P4 ;  /* 0x000000800000780c */ /* 0x000fda00027c4270 */
[----:B------:R1:W-:Y:S01]  /*b670*/  @P6 STG.E.U16 desc[UR12][R62.64], R77 ;  /* 0x0000004d3e006986 */ /* 0x0003e2000c10150c */
[----:B--2---:R-:W-:-:S05]  /*b680*/  IADD3 R56, P6, R99, R16, RZ ;  /* 0x0000001063387210 */ /* 0x004fca0007fde0ff */
[----:B------:R-:W-:Y:S01]  /*b690*/  IMAD.X R57, R17, 0x1, R13, P6 ;  /* 0x0000000111397824 */ /* 0x000fe200030e060d */
[----:B------:R-:W-:-:S13]  /*b6a0*/  ISETP.GT.AND P6, PT, R0, 0x88, P5 ;  /* 0x000000880000780c */ /* 0x000fda0002fc4270 */
[----:B------:R2:W-:Y:S01]  /*b6b0*/  @P6 STG.E.U16 desc[UR12][R56.64], R78 ;  /* 0x0000004e38006986 */ /* 0x0005e2000c10150c */
[----:B---3--:R-:W-:-:S05]  /*b6c0*/  IADD3 R58, P6, R101, R16, RZ ;  /* 0x00000010653a7210 */ /* 0x008fca0007fde0ff */
[----:B------:R-:W-:Y:S01]  /*b6d0*/  IMAD.X R59, R17, 0x1, R13, P6 ;  /* 0x00000001113b7824 */ /* 0x000fe200030e060d */
[----:B------:R-:W-:-:S13]  /*b6e0*/  ISETP.GT.AND P6, PT, R0, 0x88, P4 ;  /* 0x000000880000780c */ /* 0x000fda00027c4270 */
[----:B------:R3:W-:Y:S01]  /*b6f0*/  @P6 STG.E.U16 desc[UR12][R58.64], R79 ;  /* 0x0000004f3a006986 */ /* 0x0007e2000c10150c */
[----:B0-----:R-:W-:-:S05]  /*b700*/  IADD3 R60, P6, R107, R6, RZ ;  /* 0x000000066b3c7210 */ /* 0x001fca0007fde0ff */
[----:B------:R-:W-:Y:S01]  /*b710*/  IMAD.X R61, R7, 0x1, R13, P6 ;  /* 0x00000001073d7824 */ /* 0x000fe200030e060d */
[----:B------:R-:W-:-:S13]  /*b720*/  ISETP.GT.AND P6, PT, R0, 0x80, P3 ;  /* 0x000000800000780c */ /* 0x000fda0001fc4270 */
[----:B------:R-:W-:Y:S01]  /*b730*/  @P6 STG.E.U16 desc[UR12][R64.64], R80 ;  /* 0x0000005040006986 */ /* 0x000fe2000c10150c */
[----:B-1----:R-:W-:-:S05]  /*b740*/  IADD3 R62, P6, R109, R6, RZ ;  /* 0x000000066d3e7210 */ /* 0x002fca0007fde0ff */
[----:B------:R-:W-:Y:S01]  /*b750*/  IMAD.X R63, R7, 0x1, R13, P6 ;  /* 0x00000001073f7824 */ /* 0x000fe200030e060d */
[----:B------:R-:W-:-:S13]  /*b760*/  ISETP.GT.AND P6, PT, R0, 0x80, P1 ;  /* 0x000000800000780c */ /* 0x000fda0000fc4270 */
[----:B------:R-:W-:Y:S01]  /*b770*/  @P6 STG.E.U16 desc[UR12][R66.64], R81 ;  /* 0x0000005142006986 */ /* 0x000fe2000c10150c */
[----:B------:R-:W-:-:S05]  /*b780*/  IADD3 R6, P6, R103, R16, RZ ;  /* 0x0000001067067210 */ /* 0x000fca0007fde0ff */
        /* <DEDUP_REMOVED lines=15> */
[----:B------:R-:W-:-:S05]  /*b880*/  IADD3 R16, P6, R2, R9, RZ ;  /* 0x0000000902107210 */ /* 0x000fca0007fde0ff */
        /* <DEDUP_REMOVED lines=9> */
[----:B------:R-:W-:-:S04]  /*b920*/  ISETP.GT.AND P6, PT, R10, RZ, PT ;  /* 0x000000ff0a00720c */ /* 0x000fc80003fc4270 */
[----:B------:R-:W-:-:S13]  /*b930*/  ISETP.GT.AND P6, PT, R0, 0xc0, P6 ;  /* 0x000000c00000780c */ /* 0x000fda00037c4270 */
[----:B------:R2:W-:Y:S01]  /*b940*/  @P6 STG.E.U16 desc[UR12][R16.64], R24 ;  /* 0x0000001810006986 */ /* 0x0005e2000c10150c */
[----:B0-----:R-:W-:-:S05]  /*b950*/  IADD3 R58, P6, R2, R23, RZ ;  /* 0x00000017023a7210 */ /* 0x001fca0007fde0ff */
[----:B------:R-:W-:Y:S01]  /*b960*/  IMAD.X R59, R3, 0x1, R13, P6 ;  /* 0x00000001033b7824 */ /* 0x000fe200030e060d */
[----:B------:R-:W-:-:S04]  /*b970*/  ISETP.GT.AND P6, PT, R10, 0x1, PT ;  /* 0x000000010a00780c */ /* 0x000fc80003fc4270 */
[----:B------:R-:W-:-:S13]  /*b980*/  ISETP.GT.AND P6, PT, R0, 0xc0, P6 ;  /* 0x000000c00000780c */ /* 0x000fda00037c4270 */
[----:B------:R-:W-:Y:S01]  /*b990*/  @P6 STG.E.U16 desc[UR12][R56.64], R25 ;  /* 0x0000001938006986 */ /* 0x000fe2000c10150c */
[----:B-1----:R-:W-:-:S05]  /*b9a0*/  IADD3 R6, P6, R4, R9, RZ ;  /* 0x0000000904067210 */ /* 0x002fca0007fde0ff */
[----:B------:R-:W-:Y:S01]  /*b9b0*/  IMAD.X R7, R5, 0x1, R13, P6 ;  /* 0x0000000105077824 */ /* 0x000fe200030e060d */
[----:B------:R-:W-:-:S04]  /*b9c0*/  ISETP.GT.AND P6, PT, R10, RZ, PT ;  /* 0x000000ff0a00720c */ /* 0x000fc80003fc4270 */
        /* <DEDUP_REMOVED lines=11> */
[----:B------:R-:W-:Y:S01]  /*ba80*/  @P6 STG.E.U16 desc[UR12][R60.64], R28 ;  /* 0x0000001c3c006986 */ /* 0x000fe2000c10150c */
[----:B--2---:R-:W-:-:S05]  /*ba90*/  IADD3 R16, P6, R2, R89, RZ ;  /* 0x0000005902107210 */ /* 0x004fca0007fde0ff */
[----:B------:R-:W-:Y:S01]  /*baa0*/  IMAD.X R17, R3, 0x1, R13, P6 ;  /* 0x0000000103117824 */ /* 0x000fe200030e060d */
[----:B------:R-:W-:-:S04]  /*bab0*/  ISETP.GT.AND P6, PT, R10, 0x9, PT ;  /* 0x000000090a00780c */ /* 0x000fc80003fc4270 */
[----:B------:R-:W-:-:S13]  /*bac0*/  ISETP.GT.AND P6, PT, R0, 0xc0, P6 ;  /* 0x000000c00000780c */ /* 0x000fda00037c4270 */
[----:B------:R-:W-:Y:S01]  /*bad0*/  @P6 STG.E.U16 desc[UR12][R58.64], R29 ;  /* 0x0000001d3a006986 */ /* 0x000fe2000c10150c */
        /* <DEDUP_REMOVED lines=34> */
[----:B------:R-:W-:Y:S01]  /*bd00*/  @P6 STG.E.U16 desc[UR12][R20.64], R36 ;  /* 0x0000002414006986 */ /* 0x000fe2000c10150c */
[----:B---3--:R-:W-:-:S05]  /*bd10*/  IADD3 R16, P6, R2, R97, RZ ;  /* 0x0000006102107210 */ /* 0x008fca0007fde0ff */
        /* <DEDUP_REMOVED lines=23> */
[----:B------:R-:W-:Y:S01]  /*be90*/  @P6 STG.E.U16 desc[UR12][R16.64], R41 ;  /* 0x0000002910006986 */ /* 0x000fe2000c10150c */
[----:B------:R-:W-:-:S04]  /*bea0*/  ISETP.GT.AND P6, PT, R10, 0x20, PT ;  /* 0x000000200a00780c */ /* 0x000fc80003fc4270 */
[----:B------:R-:W-:-:S13]  /*beb0*/  ISETP.GT.AND P6, PT, R0, 0xc8, P6 ;  /* 0x000000c80000780c */ /* 0x000fda00037c4270 */
[----:B------:R-:W-:Y:S01]  /*bec0*/  @P6 STG.E.U16 desc[UR12][R18.64], R42 ;  /* 0x0000002a12006986 */ /* 0x000fe2000c10150c */
[----:B------:R-:W-:-:S04]  /*bed0*/  ISETP.GT.AND P6, PT, R10, 0x21, PT ;  /* 0x000000210a00780c */ /* 0x000fc80003fc4270 */
[----:B------:R-:W-:-:S13]  /*bee0*/  ISETP.GT.AND P6, PT, R0, 0xc8, P6 ;  /* 0x000000c80000780c */ /* 0x000fda00037c4270 */
[----:B------:R0:W-:Y:S01]  /*bef0*/  @P6 STG.E.U16 desc[UR12][R6.64], R43 ;  /* 0x0000002b06006986 */ /* 0x0001e2000c10150c */
[----:B-1----:R-:W-:-:S05]  /*bf00*/  IADD3 R8, P6, R2, R99, RZ ;  /* 0x0000006302087210 */ /* 0x002fca0007fde0ff */
[----:B------:R-:W-:Y:S01]  /*bf10*/  IMAD.X R9, R3, 0x1, R13, P6 ;  /* 0x0000000103097824 */ /* 0x000fe200030e060d */
[C---:B------:R-:W-:Y:S02]  /*bf20*/  ISETP.GT.AND P6, PT, R0.reuse, 0xc0, P5 ;  /* 0x000000c00000780c */ /* 0x040fe40002fc4270 */
[----:B------:R-:W-:-:S11]  /*bf30*/  ISETP.GT.AND P5, PT, R0, 0xc8, P5 ;  /* 0x000000c80000780c */ /* 0x000fd60002fa4270 */
[----:B------:R1:W-:Y:S01]  /*bf40*/  @P6 STG.E.U16 desc[UR12][R8.64], R44 ;  /* 0x0000002c08006986 */ /* 0x0003e2000c10150c */
[----:B--2---:R-:W-:-:S05]  /*bf50*/  IADD3 R14, P6, R2, R101, RZ ;  /* 0x00000065020e7210 */ /* 0x004fca0007fde0ff */
[----:B------:R-:W-:Y:S01]  /*bf60*/  IMAD.X R15, R3, 0x1, R13, P6 ;  /* 0x00000001030f7824 */ /* 0x000fe200030e060d */
[C---:B------:R-:W-:Y:S02]  /*bf70*/  ISETP.GT.AND P6, PT, R0.reuse, 0xc0, P4 ;  /* 0x000000c00000780c */ /* 0x040fe400027c4270 */
[----:B------:R-:W-:-:S11]  /*bf80*/  ISETP.GT.AND P4, PT, R0, 0xc8, P4 ;  /* 0x000000c80000780c */ /* 0x000fd60002784270 */
[----:B------:R2:W-:Y:S01]  /*bf90*/  @P6 STG.E.U16 desc[UR12][R14.64], R45 ;  /* 0x0000002d0e006986 */ /* 0x0005e2000c10150c */
[----:B0-----:R-:W-:-:S05]  /*bfa0*/  IADD3 R6, P6, R4, R99, RZ ;  /* 0x0000006304067210 */ /* 0x001fca0007fde0ff */
[----:B------:R-:W-:Y:S01]  /*bfb0*/  IMAD.X R7, R5, 0x1, R13, P6 ;  /* 0x0000000105077824 */ /* 0x000fe200030e060d */
[----:B-1----:R-:W-:-:S04]  /*bfc0*/  IADD3 R8, P6, R4, R101, RZ ;  /* 0x0000006504087210 */ /* 0x002fc80007fde0ff */
[----:B------:R0:W-:Y:S01]  /*bfd0*/  @P5 STG.E.U16 desc[UR12][R6.64], R46 ;  /* 0x0000002e06005986 */ /* 0x0001e2000c10150c */
[----:B------:R-:W-:Y:S01]  /*bfe0*/  ISETP.GT.AND P5, PT, R0, 0xc0, P3 ;  /* 0x000000c00000780c */ /* 0x000fe20001fa4270 */
[--C-:B------:R-:W-:Y:S01]  /*bff0*/  IMAD.X R9, R5, 0x1, R13.reuse, P6 ;  /* 0x0000000105097824 */ /* 0x100fe200030e060d */
[----:B--2---:R-:W-:Y:S02]  /*c000*/  IADD3 R14, P6, R2, R103, RZ ;  /* 0x00000067020e7210 */ /* 0x004fe40007fde0ff */
[C---:B------:R-:W-:Y:S02]  /*c010*/  ISETP.GT.AND P3, PT, R0.reuse, 0xc8, P3 ;  /* 0x000000c80000780c */ /* 0x040fe40001f64270 */
[----:B------:R1:W-:Y:S01]  /*c020*/  @P4 STG.E.U16 desc[UR12][R8.64], R47 ;  /* 0x0000002f08004986 */ /* 0x0003e2000c10150c */
[C---:B------:R-:W-:Y:S01]  /*c030*/  ISETP.GT.AND P4, PT, R0.reuse, 0xc0, P1 ;  /* 0x000000c00000780c */ /* 0x040fe20000f84270 */
[----:B------:R-:W-:Y:S01]  /*c040*/  IMAD.X R15, R3, 0x1, R13, P6 ;  /* 0x00000001030f7824 */ /* 0x000fe200030e060d */
[----:B------:R-:W-:-:S02]  /*c050*/  ISETP.GT.AND P1, PT, R0, 0xc8, P1 ;  /* 0x000000c80000780c */ /* 0x000fc40000f24270 */
[-C--:B0-----:R-:W-:Y:S02]  /*c060*/  IADD3 R6, P6, R2, R105.reuse, RZ ;  /* 0x0000006902067210 */ /* 0x081fe40007fde0ff */
[----:B------:R0:W-:Y:S03]  /*c070*/  @P5 STG.E.U16 desc[UR12][R14.64], R48 ;  /* 0x000000300e005986 */ /* 0x0001e6000c10150c */
[--C-:B------:R-:W-:Y:S01]  /*c080*/  IMAD.X R7, R3, 0x1, R13.reuse, P6 ;  /* 0x0000000103077824 */ /* 0x100fe200030e060d */
[C---:B------:R-:W-:Y:S02]  /*c090*/  IADD3 R10, P6, R4.reuse, R105, RZ ;  /* 0x00000069040a7210 */ /* 0x040fe40007fde0ff */
[----:B-1----:R-:W-:Y:S02]  /*c0a0*/  IADD3 R8, P5, R4, R103, RZ ;  /* 0x0000006704087210 */ /* 0x002fe40007fbe0ff */
[----:B------:R1:W-:Y:S01]  /*c0b0*/  @P4 STG.E.U16 desc[UR12][R6.64], R49 ;  /* 0x0000003106004986 */ /* 0x0003e2000c10150c */
[C-C-:B------:R-:W-:Y:S01]  /*c0c0*/  IMAD.X R11, R5.reuse, 0x1, R13.reuse, P6 ;  /* 0x00000001050b7824 */ /* 0x140fe200030e060d */
[C---:B------:R-:W-:Y:S01]  /*c0d0*/  ISETP.GT.AND P4, PT, R0.reuse, 0xc0, P2 ;  /* 0x000000c00000780c */ /* 0x040fe20001784270 */
[----:B------:R-:W-:Y:S01]  /*c0e0*/  IMAD.X R9, R5, 0x1, R13, P5 ;  /* 0x0000000105097824 */ /* 0x000fe200028e060d */
[----:B------:R-:W-:-:S02]  /*c0f0*/  ISETP.GT.AND P5, PT, R0, 0xc0, P0 ;  /* 0x000000c00000780c */ /* 0x000fc400007a4270 */
[C---:B------:R-:W-:Y:S02]  /*c100*/  ISETP.GT.AND P2, PT, R0.reuse, 0xc8, P2 ;  /* 0x000000c80000780c */ /* 0x040fe40001744270 */
[----:B------:R2:W-:Y:S01]  /*c110*/  @P3 STG.E.U16 desc[UR12][R8.64], R50 ;  /* 0x0000003208003986 */ /* 0x0005e2000c10150c */
[----:B------:R-:W-:Y:S02]  /*c120*/  ISETP.GT.AND P0, PT, R0, 0xc8, P0 ;  /* 0x000000c80000780c */ /* 0x000fe40000704270 */
[-C--:B0-----:R-:W-:Y:S01]  /*c130*/  IADD3 R14, P3, R4, R107.reuse, RZ ;  /* 0x0000006b040e7210 */ /* 0x081fe20007f7e0ff */
[----:B------:R2:W-:Y:S01]  /*c140*/  @P1 STG.E.U16 desc[UR12][R10.64], R51 ;  /* 0x000000330a001986 */ /* 0x0005e2000c10150c */
[C---:B-1----:R-:W-:Y:S02]  /*c150*/  IADD3 R6, P6, R2.reuse, R107, RZ ;  /* 0x0000006b02067210 */ /* 0x042fe40007fde0ff */
[----:B------:R-:W-:Y:S01]  /*c160*/  IADD3 R2, P1, R2, R109, RZ ;  /* 0x0000006d02027210 */ /* 0x000fe20007f3e0ff */
[----:B------:R-:W-:-:S02]  /*c170*/  IMAD.X R15, R5, 0x1, R13, P3 ;  /* 0x00000001050f7824 */ /* 0x000fc400018e060d */
[C-C-:B------:R-:W-:Y:S01]  /*c180*/  IMAD.X R7, R3.reuse, 0x1, R13.reuse, P6 ;  /* 0x0000000103077824 */ /* 0x140fe200030e060d */
[----:B------:R-:W-:Y:S01]  /*c190*/  IADD3 R12, P6, R4, R109, RZ ;  /* 0x0000006d040c7210 */ /* 0x000fe20007fde0ff */
[----:B------:R-:W-:-:S03]  /*c1a0*/  IMAD.X R3, R3, 0x1, R13, P1 ;  /* 0x0000000103037824 */ /* 0x000fc600008e060d */
[----:B------:R2:W-:Y:S04]  /*c1b0*/  @P4 STG.E.U16 desc[UR12][R6.64], R52 ;  /* 0x0000003406004986 */ /* 0x0005e8000c10150c */
[----:B------:R2:W-:Y:S04]  /*c1c0*/  @P5 STG.E.U16 desc[UR12][R2.64], R53 ;  /* 0x0000003502005986 */ /* 0x0005e8000c10150c */
[----:B------:R2:W-:Y:S01]  /*c1d0*/  @P2 STG.E.U16 desc[UR12][R14.64], R54 ;  /* 0x000000360e002986 */ /* 0x0005e2000c10150c */
[----:B------:R-:W-:Y:S05]  /*c1e0*/  @!P0 EXIT ;  /* 0x000000000000894d */ /* 0x000fea0003800000 */
[----:B------:R-:W-:Y:S01]  /*c1f0*/  F2FP.BF16.F32.PACK_AB R55, RZ, R55 ;  /* 0x00000037ff37723e */ /* 0x000fe200000010ff */
[----:B------:R-:W-:-:S05]  /*c200*/  IMAD.X R13, R5, 0x1, R13, P6 ;  /* 0x00000001050d7824 */ /* 0x000fca00030e060d */
[----:B------:R-:W-:Y:S01]  /*c210*/  STG.E.U16 desc[UR12][R12.64], R55 ;  /* 0x000000370c007986 */ /* 0x000fe2000c10150c */
[----:B------:R-:W-:Y:S05]  /*c220*/  EXIT ;  /* 0x000000000000794d */ /* 0x000fea0003800000 */
.L_x_13:
[----:B------:R-:W-:-:S13]  /*c230*/  ISETP.NE.AND P0, PT, R5, RZ, PT ;  /* 0x000000ff0500720c */ /* 0x000fda0003f05270 */
[----:B------:R-:W-:Y:S05]  /*c240*/  @P0 EXIT ;  /* 0x000000000000094d */ /* 0x000fea0003800000 */
[----:B------:R-:W-:-:S13]  /*c250*/  ELECT P0, URZ, PT ;  /* 0x00000000003f782f */ /* 0x000fda0003800000 */
[----:B------:R-:W-:Y:S05]  /*c260*/  @!P0 BRA `(.L_x_248) ;  /* 0x0000000800108947 */ /* 0x000fea0003800000 */
[----:B------:R-:W-:-:S13]  /*c270*/  ISETP.GE.AND P0, PT, R3, 0x1, PT ;  /* 0x000000010300780c */ /* 0x000fda0003f06270 */
[----:B------:R-:W-:Y:S05]  /*c280*/  @!P0 BRA `(.L_x_248) ;  /* 0x0000000800088947 */ /* 0x000fea0003800000 */
[----:B------:R-:W1:Y:S01]  /*c290*/  S2R R5, SR_CgaCtaId ;  /* 0x0000000000057919 */ /* 0x000e620000008800 */
[----:B------:R-:W-:Y:S01]  /*c2a0*/  IMAD.SHL.U32 R22, R10, 0x100, RZ ;  /* 0x000001000a167824 */ /* 0x000fe200078e00ff */
[----:B------:R-:W-:Y:S01]  /*c2b0*/  ULDC UR4, c[0x0][0x384] ;  /* 0x0000e10000047ab9 */ /* 0x000fe20000000800 */
[----:B------:R-:W-:Y:S01]  /*c2c0*/  LOP3.LUT P0, RZ, R9, 0x1f, RZ, 0xc0, !PT ;  /* 0x0000001f09ff7812 */ /* 0x000fe2000780c0ff */
[----:B------:R-:W-:Y:S01]  /*c2d0*/  ULDC UR5, c[0x0][0x388] ;  /* 0x0000e20000057ab9 */ /* 0x000fe20000000800 */
[C---:B------:R-:W-:Y:S01]  /*c2e0*/  ISETP.NE.AND P1, PT, R12.reuse, RZ, PT ;  /* 0x000000ff0c00720c */ /* 0x040fe20003f25270 */
[----:B------:R-:W-:Y:S01]  /*c2f0*/  VIADD R24, R3, 0x1 ;  /* 0x0000000103187836 */ /* 0x000fe20000000000 */
[----:B------:R-:W-:Y:S01]  /*c300*/  ISETP.NE.OR P0, PT, R12, RZ, !P0 ;  /* 0x000000ff0c00720c */ /* 0x000fe20004705670 */
[----:B0-----:R-:W-:Y:S01]  /*c310*/  IMAD.MOV.U32 R6, RZ, RZ, 0x1 ;  /* 0x00000001ff067424 */ /* 0x001fe200078e00ff */
[----:B------:R-:W-:Y:S01]  /*c320*/  LOP3.LUT R23, R2, 0x2, RZ, 0xfc, !PT ;  /* 0x0000000202177812 */ /* 0x000fe200078efcff */
[----:B------:R-:W-:Y:S01]  /*c330*/  IMAD.MOV.U32 R7, RZ, RZ, RZ ;  /* 0x000000ffff077224 */ /* 0x000fe200078e00ff */
[----:B------:R-:W-:-:S02]  /*c340*/  CS2R R8, SRZ ;  /* 0x0000000000087805 */ /* 0x000fc4000001ff00 */
[----:B--2--5:R-:W-:Y:S01]  /*c350*/  CS2R R10, SRZ ;  /* 0x00000000000a7805 */ /* 0x024fe2000001ff00 */
[----:B-1----:R-:W-:-:S05]  /*c360*/  IMAD.SHL.U32 R0, R5, 0x20, RZ ;  /* 0x0000002005007824 */ /* 0x002fca00078e00ff */
[----:B------:R-:W-:-:S05]  /*c370*/  LOP3.LUT R0, R0, 0x20, RZ, 0xc0, !PT ;  /* 0x0000002000007812 */ /* 0x000fca00078ec0ff */
[----:B------:R-:W-:Y:S02]  /*c380*/  IMAD R4, R13, 0x40, R0 ;  /* 0x000000400d047824 */ /* 0x000fe400078e0200 */
[----:B------:R-:W-:Y:S02]  /*c390*/  IMAD.SHL.U32 R0, R5, 0x800, RZ ;  /* 0x0000080005007824 */ /* 0x000fe400078e00ff */
[----:B------:R-:W-:-:S03]  /*c3a0*/  IMAD.HI.U32 R5, R22, UR4, RZ ;  /* 0x0000000416057c27 */ /* 0x000fc6000f8e00ff */
[----:B------:R-:W-:Y:S02]  /*c3b0*/  LOP3.LUT R0, R0, 0x800, RZ, 0xc0, !PT ;  /* 0x0000080000007812 */ /* 0x000fe400078ec0ff */
[----:B------:R-:W-:-:S07]  /*c3c0*/  SHF.R.U32.HI R5, RZ, UR5, R5 ;  /* 0x00000005ff057c19 */ /* 0x000fce0008011605 */
.L_x_252:
[----:B------:R-:W4:Y:S01]  /*c3d0*/  S2R R13, SR_CgaCtaId ;  /* 0x00000000000d7919 */ /* 0x000f220000008800 */
[----:B------:R-:W-:-:S04]  /*c3e0*/  MOV R12, 0x400 ;  /* 0x00000400000c7802 */ /* 0x000fc80000000f00 */
[----:B----4-:R-:W-:Y:S02]  /*c3f0*/  LEA R14, R13, R12, 0x18 ;  /* 0x0000000c0d0e7211 */ /* 0x010fe400078ec0ff */
[----:B------:R-:W-:-:S03]  /*c400*/  SHF.L.U32 R12, R6, 0x1f, RZ ;  /* 0x0000001f060c7819 */ /* 0x000fc600000006ff */
[----:B------:R-:W-:-:S07]  /*c410*/  IMAD R13, R7, 0x8, R14 ;  /* 0x00000008070d7824 */ /* 0x000fce00078e020e */
.L_x_249:
[----:B0-----:R0:W1:Y:S02]  /*c420*/  SYNCS.PHASECHK.TRANS64.TRYWAIT P2, [R13+URZ+0x32028], R12 ;  /* 0x0320280c0d0075a7 */ /* 0x001064000804017f */
[----:B-1----:R-:W-:Y:S05]  /*c430*/  @!P2 NANOSLEEP.SYNCS 0x989680 ;  /* 0x009896800000a95d */ /* 0x002fea0003900000 */
[----:B------:R-:W1:Y:S02]  /*c440*/  @!P2 SYNCS.PHASECHK.TRANS64 P2, [R13+URZ+0x32028], R12 ;  /* 0x0320280c0d00a5a7 */ /* 0x000e64000804007f */
[----:B-1----:R-:W-:Y:S05]  /*c450*/  @!P2 BRA `(.L_x_249) ;  /* 0xfffffffc00f0a947 */ /* 0x002fea000383ffff */
[----:B0-----:R-:W0:Y:S02]  /*c460*/  @!P1 LDC R12, c[0x0][0x580] ;  /* 0x00016000ff0c9b82 */ /* 0x001e240000000800 */
[----:B0-----:R0:W-:Y:S02]  /*c470*/  @!P1 SYNCS.ARRIVE.TRANS64 RZ, [R13+URZ+0x32000], R12 ;  /* 0x0320000c0dff99a7 */ /* 0x0011e4000800003f */
[----:B0-----:R-:W-:-:S04]  /*c480*/  PRMT R12, R23, 0x9910, RZ ;  /* 0x00009910170c7816 */ /* 0x001fc800000000ff */
[----:B------:R-:W-:-:S13]  /*c490*/  ISETP.NE.AND P2, PT, R12, 0x2, PT ;  /* 0x000000020c00780c */ /* 0x000fda0003f45270 */
[----:B------:R-:W-:Y:S05]  /*c4a0*/  @P2 BRA `(.L_x_250) ;  /* 0x0000000000042947 */ /* 0x000fea0003800000 */
[----:B------:R-:W-:Y:S01]  /*c4b0*/  BPT.TRAP 0x1 ;  /* 0x000000040000795c */ /* 0x000fe20000300000 */
.L_x_250:
[----:B------:R-:W-:Y:S05]  /*c4c0*/  @P0 BRA `(.L_x_251) ;  /* 0x0000000000040947 */ /* 0x000fea0003800000 */
[----:B------:R-:W-:Y:S01]  /*c4d0*/  BPT.TRAP 0x1 ;  /* 0x000000040000795c */ /* 0x000fe20000300000 */
.L_x_251:
[----:B---3--:R-:W0:Y:S01]  /*c4e0*/  LDC R15, c[0x0][0x380] ;  /* 0x0000e000ff0f7b82 */ /* 0x008e220000000800 */
[----:B------:R-:W-:Y:S01]  /*c4f0*/  R2UR UR4, R5 ;  /* 0x00000000050472ca */ /* 0x000fe200000e0000 */
[----:B------:R-:W-:Y:S01]  /*c500*/  ULDC UR24, c[0x0][0x38c] ;  /* 0x0000e30000187ab9 */ /* 0x000fe20000000800 */
[----:B------:R-:W-:Y:S01]  /*c510*/  R2UR UR13, R22 ;  /* 0x00000000160d72ca */ /* 0x000fe200000e0000 */
[----:B------:R-:W-:Y:S01]  /*c520*/  UISETP.NE.AND UP0, UPT, UR24, 0x1, UPT ;  /* 0x000000011800788c */ /* 0x000fe2000bf05270 */
[----:B------:R-:W-:Y:S01]  /*c530*/  R2UR UR17, R13 ;  /* 0x000000000d1172ca */ /* 0x000fe200000e0000 */
[----:B------:R-:W-:Y:S01]  /*c540*/  ULDC UR12, c[0x0][0x3ec] ;  /* 0x0000fb00000c7ab9 */ /* 0x000fe20000000800 */
[----:B------:R-:W-:Y:S01]  /*c550*/  R2UR UR10, R14 ;  /* 0x000000000e0a72ca */ /* 0x000fe200000e0000 */
[----:B------:R-:W1:Y:S01]  /*c560*/  LDC.64 R16, c[0x0][0x3f8] ;  /* 0x0000fe00ff107b82 */ /* 0x000e620000000a00 */
[----:B------:R-:W-:Y:S01]  /*c570*/  R2UR UR16, R7 ;  /* 0x00000000071072ca */ /* 0x000fe200000e0000 */
[----:B------:R-:W-:Y:S01]  /*c580*/  VIADD R24, R24, 0xffffffff ;  /* 0xffffffff18187836 */ /* 0x000fe20000000000 */
[----:B------:R-:W-:Y:S01]  /*c590*/  R2UR UR18, R10 ;  /* 0x000000000a1272ca */ /* 0x000fe200000e0000 */
[----:B------:R-:W-:Y:S01]  /*c5a0*/  ULDC.64 UR28, c[0x0][0x198] ;  /* 0x00006600001c7ab9 */ /* 0x000fe20000000a00 */
[----:B------:R-:W-:Y:S01]  /*c5b0*/  ULDC.64 UR20, c[0x0][0x3f0] ;  /* 0x0000fc0000147ab9 */ /* 0x000fe20000000a00 */
[----:B------:R-:W-:Y:S01]  /*c5c0*/  UMOV UR31, 0x30000 ;  /* 0x00030000001f7882 */ /* 0x000fe20000000000 */
[----:B------:R-:W-:Y:S01]  /*c5d0*/  @UP0 ULDC.64 UR8, c[0x0][0x390] ;  /* 0x0000e40000080ab9 */ /* 0x000fe20000000a00 */
[----:B------:R-:W1:Y:S01]  /*c5e0*/  LDC.64 R18, c[0x0][0x3d0] ;  /* 0x0000f400ff127b82 */ /* 0x000e620000000a00 */
[----:B------:R-:W-:Y:S01]  /*c5f0*/  ISETP.GT.AND P6, PT, R24, 0x1, PT ;  /* 0x000000011800780c */ /* 0x000fe20003fc4270 */
[----:B------:R-:W-:Y:S01]  /*c600*/  UIADD3 UR17, UR17, 0x32000, URZ ;  /* 0x0003200011117890 */ /* 0x000fe2000fffe03f */
[----:B------:R-:W-:Y:S01]  /*c610*/  UMOV UR26, 0x0 ;  /* 0x00000000001a7882 */ /* 0x000fe20000000000 */
[----:B------:R-:W-:-:S02]  /*c620*/  UMOV UR27, 0x10000000 ;  /* 0x10000000001b7882 */ /* 0x000fc40000000000 */
[----:B------:R-:W-:Y:S01]  /*c630*/  ULEA UR16, UR16, UR10, 0xf ;  /* 0x0000000a10107291 */ /* 0x000fe2000f8e783f */
[----:B0-----:R-:W-:Y:S01]  /*c640*/  ISETP.NE.AND P2, PT, R15, 0x1, PT ;  /* 0x000000010f00780c */ /* 0x001fe20003f45270 */
[----:B------:R-:W0:Y:S01]  /*c650*/  LDC R20, c[0x0][0x400] ;  /* 0x00010000ff147b82 */ /* 0x000e220000000800 */
[----:B------:R-:W-:-:S11]  /*c660*/  USHF.L.U32 UR18, UR18, 0x6, URZ ;  /* 0x0000000612127899 */ /* 0x000fd6000800063f */
[----:B------:R-:W-:Y:S01]  /*c670*/  @P2 IMAD.U32 R12, RZ, RZ, UR4 ;  /* 0x00000004ff0c2e24 */ /* 0x000fe2000f8e00ff */
[----:B------:R-:W-:Y:S01]  /*c680*/  ULDC.64 UR4, c[0x0][0x3c8] ;  /* 0x0000f20000047ab9 */ /* 0x000fe20000000a00 */
[----:B-1----:R-:W-:-:S03]  /*c690*/  IMAD R13, R9, R18, R17 ;  /* 0x00000012090d7224 */ /* 0x002fc600078e0211 */
[----:B------:R-:W-:Y:S01]  /*c6a0*/  @P2 R2UR UR13, R12 ;  /* 0x000000000c0d22ca */ /* 0x000fe200000e0000 */
[C---:B------:R-:W-:Y:S02]  /*c6b0*/  IMAD R12, R7.reuse, 0x1000, R0 ;  /* 0x00001000070c7824 */ /* 0x040fe400078e0200 */
[----:B------:R-:W-:Y:S02]  /*c6c0*/  VIADD R7, R7, 0x1 ;  /* 0x0000000107077836 */ /* 0x000fe40000000000 */
[----:B------:R-:W-:Y:S02]  /*c6d0*/  IMAD R21, R12, 0x2, R14 ;  /* 0x000000020c157824 */ /* 0x000fe400078e020e */
[----:B------:R-:W-:Y:S01]  /*c6e0*/  IMAD R12, R11, UR5, R16 ;  /* 0x000000050b0c7c24 */ /* 0x000fe2000f8e0210 */
[----:B------:R-:W-:Y:S01]  /*c6f0*/  ULDC UR5, c[0x0][0x398] ;  /* 0x0000e60000057ab9 */ /* 0x000fe20000000800 */
[----:B------:R-:W1:Y:S01]  /*c700*/  LDC.64 R16, c[0x0][0x3e0] ;  /* 0x0000f800ff107b82 */ /* 0x000e620000000a00 */
[----:B------:R-:W-:Y:S01]  /*c710*/  VIADD R14, R10, 0x1 ;  /* 0x000000010a0e7836 */ /* 0x000fe20000000000 */
[----:B------:R-:W-:Y:S01]  /*c720*/  R2UR UR23, R21 ;  /* 0x00000000151772ca */ /* 0x000fe200000e0000 */
[----:B------:R-:W-:Y:S01]  /*c730*/  IMAD.U32 R13, R13, 0x20, R12 ;  /* 0x000000200d0d7824 */ /* 0x000fe200078e000c */
[----:B------:R-:W-:Y:S01]  /*c740*/  UIMAD.WIDE.U32 UR6, UR13, UR8, URZ ;  /* 0x000000080d0672a5 */ /* 0x000fe2000f8e003f */
[----:B0-----:R-:W-:Y:S01]  /*c750*/  IMAD R10, R8, R19, R20 ;  /* 0x00000013080a7224 */ /* 0x001fe200078e0214 */
[----:B------:R-:W-:Y:S01]  /*c760*/  ISETP.NE.AND P2, PT, R14, UR15, PT ;  /* 0x0000000f0e007c0c */ /* 0x000fe2000bf45270 */
[----:B------:R-:W-:Y:S01]  /*c770*/  UIADD3 UR6, -UR13, URZ, URZ ;  /* 0x0000003f0d067290 */ /* 0x000fe2000fffe13f */
[----:B------:R-:W-:Y:S01]  /*c780*/  ISETP.NE.AND P5, PT, R7, 0x5, PT ;  /* 0x000000050700780c */ /* 0x000fe20003fa5270 */
[----:B------:R-:W-:Y:S01]  /*c790*/  UMOV UR14, UR13 ;  /* 0x0000000d000e7c82 */ /* 0x000fe20008000000 */
[----:B------:R-:W-:Y:S01]  /*c7a0*/  @UP0 USHF.R.U32.HI UR14, URZ, UR9, UR7 ;  /* 0x000000093f0e0299 */ /* 0x000fe20008011607 */
[----:B------:R-:W-:Y:S01]  /*c7b0*/  IMAD.U32 R10, R10, 0x400, R13 ;  /* 0x000004000a0a7824 */ /* 0x000fe200078e000d */
[----:B------:R-:W-:Y:S01]  /*c7c0*/  UISETP.NE.AND UP0, UPT, UR5, 0x1, UPT ;  /* 0x000000010500788c */ /* 0x000fe2000bf05270 */
[----:B------:R-:W-:Y:S01]  /*c7d0*/  IMAD R12, R15, UR6, R22 ;  /* 0x000000060f0c7c24 */ /* 0x000fe2000f8e0216 */
[----:B------:R-:W-:Y:S01]  /*c7e0*/  ULDC.64 UR8, c[0x0][0x3c0] ;  /* 0x0000f00000087ab9 */ /* 0x000fe20000000a00 */
[----:B------:R-:W-:Y:S01]  /*c7f0*/  VIADD R15, R11, 0x1 ;  /* 0x000000010b0f7836 */ /* 0x000fe20000000000 */
[----:B------:R-:W-:Y:S01]  /*c800*/  R2UR UR25, R10 ;  /* 0x000000000a1972ca */ /* 0x000fe200000e0000 */
[----:B------:R-:W-:Y:S01]  /*c810*/  UMOV UR22, UR14 ;  /* 0x0000000e00167c82 */ /* 0x000fe20008000000 */
[----:B------:R-:W-:Y:S01]  /*c820*/  R2UR UR19, R12 ;  /* 0x000000000c1372ca */ /* 0x000fe200000e0000 */
[----:B------:R-:W-:Y:S01]  /*c830*/  @P2 IMAD.MOV R15, RZ, RZ, R11 ;  /* 0x000000ffff0f2224 */ /* 0x000fe200078e020b */
[----:B------:R-:W-:Y:S01]  /*c840*/  UIADD3 UR7, -UR14, URZ, URZ ;  /* 0x0000003f0e077290 */ /* 0x000fe2000fffe13f */
[----:B------:R-:W-:Y:S01]  /*c850*/  VIADD R12, R9, 0x1 ;  /* 0x00000001090c7836 */ /* 0x000fe20000000000 */
[----:B------:R-:W-:Y:S01]  /*c860*/  UIADD3 UR6, UP1, UR28, 0xf0, URZ ;  /* 0x000000f01c067890 */ /* 0x000fe2000ff3e03f */
[----:B------:R-:W-:Y:S01]  /*c870*/  VIADD R13, R8, 0x1 ;  /* 0x00000001080d7836 */ /* 0x000fe20000000000 */
[----:B-1----:R-:W-:Y:S01]  /*c880*/  ISETP.NE.AND P3, PT, R15, R16, PT ;  /* 0x000000100f00720c */ /* 0x002fe20003f65270 */
[----:B------:R-:W-:Y:S01]  /*c890*/  @UP0 ULDC UR10, c[0x0][0x39c] ;  /* 0x0000e700000a0ab9 */ /* 0x000fe20000000800 */
[----:B------:R-:W-:Y:S01]  /*c8a0*/  @UP0 ULDC UR30, c[0x0][0x3a0] ;  /* 0x0000e800001e0ab9 */ /* 0x000fe20000000800 */
[----:B------:R-:W-:Y:S01]  /*c8b0*/  UIMAD.WIDE.U32 UR10, UR14, UR10, URZ ;  /* 0x0000000a0e0a72a5 */ /* 0x000fe2000f8e003f */
[----:B------:R-:W-:Y:S01]  /*c8c0*/  SEL R10, R14, RZ, P2 ;  /* 0x000000ff0e0a7207 */ /* 0x000fe20001000000 */
[----:B------:R-:W-:Y:S01]  /*c8d0*/  UIMAD UR7, UR24, UR7, UR13 ;  /* 0x00000007180772a4 */ /* 0x000fe2000f8e020d */
[----:B------:R-:W-:Y:S01]  /*c8e0*/  R2UR UR13, R9 ;  /* 0x00000000090d72ca */ /* 0x000fe200000e0000 */
[----:B------:R-:W-:Y:S01]  /*c8f0*/  @UP0 USHF.R.U32.HI UR22, URZ, UR30, UR11 ;  /* 0x0000001e3f160299 */ /* 0x000fe2000801160b */
[----:B------:R-:W-:Y:S01]  /*c900*/  SEL R7, R7, RZ, P5 ;  /* 0x000000ff07077207 */ /* 0x000fe20002800000 */
[----:B------:R-:W-:Y:S01]  /*c910*/  UIMAD UR19, UR19, UR8, UR12 ;  /* 0x00000008131372a4 */ /* 0x000fe2000f8e020c */
[----:B------:R-:W-:Y:S01]  /*c920*/  R2UR UR12, R11 ;  /* 0x000000000b0c72ca */ /* 0x000fe200000e0000 */
[----:B------:R-:W-:Y:S01]  /*c930*/  UIADD3 UR8, -UR22, URZ, URZ ;  /* 0x0000003f16087290 */ /* 0x000fe2000fffe13f */
[----:B------:R-:W-:Y:S01]  /*c940*/  R2UR UR11, R4 ;  /* 0x00000000040b72ca */ /* 0x000fe200000e0000 */
[----:B------:R-:W-:Y:S01]  /*c950*/  @P3 IMAD.MOV R12, RZ, RZ, R9 ;  /* 0x000000ffff0c3224 */ /* 0x000fe200078e0209 */
[----:B------:R-:W-:Y:S01]  /*c960*/  UIADD3 UR28, UP2, UR28, 0x270, URZ ;  /* 0x000002701c1c7890 */ /* 0x000fe2000ff5e03f */
[----:B------:R-:W-:Y:S01]  /*c970*/  SEL R9, RZ, 0x1, P5 ;  /* 0x00000001ff097807 */ /* 0x000fe20002800000 */
[----:B------:R-:W-:Y:S01]  /*c980*/  UIMAD UR5, UR5, UR8, UR14 ;  /* 0x00000008050572a4 */ /* 0x000fe2000f8e020e */
[----:B------:R-:W-:Y:S01]  /*c990*/  R2UR UR14, R8 ;  /* 0x00000000080e72ca */ /* 0x000fe200000e0000 */
[----:B------:R-:W-:Y:S01]  /*c9a0*/  UIMAD UR20, UR7, UR9, UR20 ;  /* 0x00000009071472a4 */ /* 0x000fe2000f8e0214 */
[----:B------:R-:W-:Y:S01]  /*c9b0*/  ISETP.NE.AND P4, PT, R12, R17, PT ;  /* 0x000000110c00720c */ /* 0x000fe20003f85270 */
[----:B------:R-:W-:Y:S01]  /*c9c0*/  UIMAD UR21, UR5, UR4, UR21 ;  /* 0x00000004051572a4 */ /* 0x000fe2000f8e0215 */
[----:B------:R-:W-:Y:S01]  /*c9d0*/  LOP3.LUT R6, R6, R9, RZ, 0x3c, !PT ;  /* 0x0000000906067212 */ /* 0x000fe200078e3cff */
[----:B------:R-:W-:Y:S01]  /*c9e0*/  UIADD3.X UR7, URZ, UR29, URZ, UP1, !UPT ;  /* 0x0000001d3f077290 */ /* 0x000fe20008ffe43f */
[----:B------:R-:W-:Y:S01]  /*c9f0*/  SEL R11, R15, RZ, P3 ;  /* 0x000000ff0f0b7207 */ /* 0x000fe20001800000 */
[----:B------:R-:W-:Y:S01]  /*ca00*/  UPRMT UR4, UR25, 0x5410, URZ ;  /* 0x0000541019047896 */ /* 0x000fe2000800003f */
[----:B------:R-:W-:Y:S01]  /*ca10*/  SEL R9, R12, RZ, P4 ;  /* 0x000000ff0c097207 */ /* 0x000fe20002000000 */
[----:B------:R-:W-:-:S02]  /*ca20*/  UIADD3 UR8, UR23, 0x28000, URZ ;  /* 0x0002800017087890 */ /* 0x000fc4000fffe03f */
[----:B------:R-:W-:Y:S01]  /*ca30*/  UIADD3.X UR29, URZ, UR29, URZ, UP2, !UPT ;  /* 0x0000001d3f1d7290 */ /* 0x000fe200097fe43f */
[----:B------:R-:W-:Y:S01]  /*ca40*/  UMOV UR9, UR17 ;  /* 0x0000001100097c82 */ /* 0x000fe20008000000 */
[----:B------:R-:W-:Y:S02]  /*ca50*/  UMOV UR10, UR18 ;  /* 0x00000012000a7c82 */ /* 0x000fe40008000000 */
[----:B------:R-:W-:Y:S01]  /*ca60*/  @P4 IMAD.MOV R13, RZ, RZ, R8 ;  /* 0x000000ffff0d4224 */ /* 0x000fe200078e0208 */
[----:B------:R1:W-:Y:S03]  /*ca70*/  UTMALDG.5D.IM2COL [UR16], [UR6], UR4 ;  /* 0x00000010060073b4 */ /* 0x0003e60008060004 */
[----:B------:R-:W-:Y:S01]  /*ca80*/  IMAD.MOV.U32 R8, RZ, RZ, R13 ;  /* 0x000000ffff087224 */ /* 0x000fe200078e000d */
[----:B------:R1:W-:Y:S02]  /*ca90*/  UTMALDG.5D.MULTICAST [UR8], [UR28], UR31, desc[UR26] ;  /* 0x00001a081c0073b4 */ /* 0x0003e4000802181f */
[----:B-1----:R-:W-:Y:S05]  /*caa0*/  @P6 BRA `(.L_x_252) ;  /* 0xfffffff800486947 */ /* 0x002fea000383ffff */
.L_x_248:
[----:B------:R-:W-:Y:S01]  /*cab0*/  ISETP.GE.U32.AND P2, PT, R3, 0x5, PT ;  /* 0x000000050300780c */ /* 0x000fe20003f46070 */
[----:B------:R-:W-:Y:S05]  /*cac0*/  WARPSYNC.ALL ;  /* 0x0000000000007948 */ /* 0x000fea0003800000 */
[----:B------:R-:W-:-:S07]  /*cad0*/  ELECT P1, URZ, PT ;  /* 0x00000000003f782f */ /* 0x000fce0003820000 */
[----:B------:R-:W-:-:S05]  /*cae0*/  @P2 IMAD.WIDE.U32 R4, R3, -0x33333333, RZ ;  /* 0xcccccccd03042825 */ /* 0x000fca00078e00ff */
[----:B------:R-:W-:-:S04]  /*caf0*/  @P2 SHF.R.U32.HI R0, RZ, 0x2, R5 ;  /* 0x00000002ff002819 */ /* 0x000fc80000011605 */
[----:B------:R-:W-:-:S04]  /*cb00*/  @P2 LOP3.LUT R0, R0, 0x1, RZ, 0xc0, !PT ;  /* 0x0000000100002812 */ /* 0x000fc800078ec0ff */
[----:B------:R-:W-:Y:S01]  /*cb10*/  @P2 ISETP.NE.U32.AND P0, PT, R0, 0x1, PT ;  /* 0x000000010000280c */ /* 0x000fe20003f05070 */
[----:B------:R-:W-:-:S12]  /*cb20*/  @!P1 EXIT ;  /* 0x000000000000994d */ /* 0x000fd80003800000 */
[----:B------:R-:W-:Y:S01]  /*cb30*/  LOP3.LUT R2, R2, 0x2, RZ, 0xfc, !PT ;  /* 0x0000000202027812 */ /* 0x000fe200078efcff */
[----:B------:R-:W-:Y:S01]  /*cb40*/  IMAD.MOV.U32 R0, RZ, RZ, 0x1 ;  /* 0x00000001ff007424 */ /* 0x000fe200078e00ff */
[----:B------:R-:W-:Y:S02]  /*cb50*/  @P2 ISETP.NE.U32.AND.EX P0, PT, RZ, RZ, PT, P0 ;  /* 0x000000ffff00220c */ /* 0x000fe40003f05100 */
[----:B------:R-:W-:Y:S02]  /*cb60*/  ISETP.NE.AND P1, PT, R2, 0x3, PT ;  /* 0x000000030200780c */ /* 0x000fe40003f25270 */
[----:B------:R-:W-:-:S11]  /*cb70*/  @P2 SEL R0, RZ, 0x1, !P0 ;  /* 0x00000001ff002807 */ /* 0x000fd60004000000 */
[----:B------:R-:W-:Y:S05]  /*cb80*/  @!P1 BRA `(.L_x_253) ;  /* 0x0000000000049947 */ /* 0x000fea0003800000 */
[----:B------:R-:W-:Y:S01]  /*cb90*/  BPT.TRAP 0x1 ;  /* 0x000000040000795c */ /* 0x000fe20000300000 */
.L_x_253:
[----:B0-----:R-:W0:Y:S01]  /*cba0*/  S2R R7, SR_CgaCtaId ;  /* 0x0000000000077919 */ /* 0x001e220000008800 */
[----:B------:R-:W-:Y:S01]  /*cbb0*/  IMAD.WIDE.U32 R4, R3, -0x33333333, RZ ;  /* 0xcccccccd03047825 */ /* 0x000fe200078e00ff */
[----:B------:R-:W-:-:S04]  /*cbc0*/  MOV R2, 0x400 ;  /* 0x0000040000027802 */ /* 0x000fc80000000f00 */
[----:B------:R-:W-:Y:S02]  /*cbd0*/  SHF.R.U32.HI R4, RZ, 0x2, R5 ;  /* 0x00000002ff047819 */ /* 0x000fe40000011605 */
[----:B------:R-:W-:-:S03]  /*cbe0*/  SHF.L.U32 R5, R0, 0x1f, RZ ;  /* 0x0000001f00057819 */ /* 0x000fc600000006ff */
[----:B------:R-:W-:Y:S01]  /*cbf0*/  IMAD R3, R4, -0x5, R3 ;  /* 0xfffffffb04037824 */ /* 0x000fe200078e0203 */
[----:B0-----:R-:W-:-:S05]  /*cc00*/  LEA R2, R7, R2, 0x18 ;  /* 0x0000000207027211 */ /* 0x001fca00078ec0ff */
[----:B------:R-:W-:-:S04]  /*cc10*/  VIADD R2, R2, 0x32028 ;  /* 0x0003202802027836 */ /* 0x000fc80000000000 */
[----:B------:R-:W-:-:S07]  /*cc20*/  IMAD R4, R3, 0x8, R2 ;  /* 0x0000000803047824 */ /* 0x000fce00078e0202 */
.L_x_254:
[----:B0-----:R0:W1:Y:S02]  /*cc30*/  SYNCS.PHASECHK.TRANS64.TRYWAIT P0, [R4+URZ], R5 ;  /* 0x00000005040075a7 */ /* 0x001064000800017f */
[----:B-1----:R-:W-:Y:S05]  /*cc40*/  @!P0 NANOSLEEP.SYNCS 0x989680 ;  /* 0x009896800000895d */ /* 0x002fea0003900000 */
[----:B------:R-:W1:Y:S02]  /*cc50*/  @!P0 SYNCS.PHASECHK.TRANS64 P0, [R4+URZ], R5 ;  /* 0x00000005040085a7 */ /* 0x000e64000800007f */
[----:B-1----:R-:W-:Y:S05]  /*cc60*/  @!P0 BRA `(.L_x_254) ;  /* 0xfffffffc00f08947 */ /* 0x002fea000383ffff */
[----:B------:R-:W-:-:S05]  /*cc70*/  VIADD R3, R3, 0x1 ;  /* 0x0000000103037836 */ /* 0x000fca0000000000 */
[----:B------:R-:W-:-:S04]  /*cc80*/  ISETP.NE.AND P0, PT, R3, 0x5, PT ;  /* 0x000000050300780c */ /* 0x000fc80003f05270 */
[----:B0-----:R-:W-:Y:S02]  /*cc90*/  SEL R5, RZ, 0x1, P0 ;  /* 0x00000001ff057807 */ /* 0x001fe40000000000 */
[----:B------:R-:W-:Y:S02]  /*cca0*/  SEL R3, R3, RZ, P0 ;  /* 0x000000ff03037207 */ /* 0x000fe40000000000 */
[----:B------:R-:W-:-:S03]  /*ccb0*/  LOP3.LUT R7, R0, R5, RZ, 0x3c, !PT ;  /* 0x0000000500077212 */ /* 0x000fc600078e3cff */
[----:B------:R-:W-:Y:S01]  /*ccc0*/  IMAD R0, R3, 0x8, R2 ;  /* 0x0000000803007824 */ /* 0x000fe200078e0202 */
[----:B------:R-:W-:-:S07]  /*ccd0*/  SHF.L.U32 R5, R7, 0x1f, RZ ;  /* 0x0000001f07057819 */ /* 0x000fce00000006ff */
.L_x_255:
        /* <DEDUP_REMOVED lines=11> */
.L_x_256:
        /* <DEDUP_REMOVED lines=11> */
.L_x_257:
        /* <DEDUP_REMOVED lines=11> */
.L_x_258:
[----:B0-----:R0:W1:Y:S02]  /*cef0*/  SYNCS.PHASECHK.TRANS64.TRYWAIT P0, [R3+URZ], R0 ;  /* 0x00000000030075a7 */ /* 0x001064000800017f */
[----:B-1----:R-:W-:Y:S05]  /*cf00*/  @!P0 NANOSLEEP.SYNCS 0x989680 ;  /* 0x009896800000895d */ /* 0x002fea0003900000 */
[----:B------:R-:W1:Y:S02]  /*cf10*/  @!P0 SYNCS.PHASECHK.TRANS64 P0, [R3+URZ], R0 ;  /* 0x00000000030085a7 */ /* 0x000e64000800007f */
[----:B-1----:R-:W-:Y:S05]  /*cf20*/  @P0 EXIT ;  /* 0x000000000000094d */ /* 0x002fea0003800000 */
[----:B------:R-:W-:Y:S05]  /*cf30*/  BRA `(.L_x_258) ;  /* 0xfffffffc00ec7947 */ /* 0x000fea000383ffff */
.L_x_259:
[----:B------:R-:W-:-:S00]  /*cf40*/  BRA `(.L_x_259) ;  /* 0xfffffffc00fc7947 */ /* 0x000fc0000383ffff */
[----:B------:R-:W-:-:S00]  /*cf50*/  NOP ;  /* 0x0000000000007918 */ /* 0x000fc00000000000 */
        /* <DEDUP_REMOVED lines=10> */
.L_x_260:


//--------------------- .nv.shared._ZN7cutlass13device_kernelINS_4conv6kernel13ConvUniversalINS1_16ConvProblemShapeILNS1_8OperatorE0ELi3EEENS1_10collective14CollectiveConvINS1_46MainloopSm90TmaGmmaWarpSpecializedImplicitGemmILS5_0ELi5ELi3EN4cute5tupleIJNSA_1CILi2EEENSC_ILi1EEESE_EEENS1_36KernelImplicitTmaWarpSpecializedSm90ELi1EEENSB_IJNSC_ILi256EEENSC_ILi64EEENSB_IJSJ_EEEEEENS_10bfloat16_tESM_NSA_8TiledMMAINSA_8MMA_AtomIJNSA_4SM904GMMA27MMA_64x64x16_F32BF16BF16_SSILNSQ_5MajorE0ELSS_0ELNSQ_7ScaleInE1ELST_1EEEEEENSA_6LayoutINSB_IJSE_SE_SE_EEENSB_IJNSC_ILi0EEESY_SY_EEEEENSB_IJNSA_10UnderscoreES11_S11_EEEEENS7_6detail26Sm90ImplicitGemmTileTraitsINSA_20SM90_TMA_LOAD_IM2COLENSA_14ComposedLayoutINSA_7SwizzleILi3ELi4ELi3EEENSA_18smem_ptr_flag_bitsILi16EEENSW_INSB_IJNSB_IJNSC_ILi8EEENSC_ILi32EEEEEENSB_IJSJ_SE_EEENSB_IJSE_NSC_ILi5EEEEEEEEENSB_IJNSB_IJSJ_NSC_ILi512EEEEEENSB_IJSE_SY_EEENSB_IJSY_NSC_ILi16384EEEEEEEEEEEEEvEENS15_INSA_23SM90_TMA_LOAD_MULTICASTENS17_IS19_S1B_NSW_INSB_IJNSB_IJS1C_S1C_EEES1F_S1H_EEENSB_IJS1K_S1L_NSB_IJSY_NSC_ILi4096EEEEEEEEEEEEEvEEEENS_8epilogue10collective6detail29Sm90TmaWarpSpecializedAdapterINS23_15DefaultEpilogueISM_NSB_IJNSB_IJllllEEESE_SY_EEES28_NS22_6thread17LinearCombinationISM_Li1EffLNS29_9ScaleType4KindE0ELNS_15FloatRoundStyleE2ESM_EENS_4gemm15EpilogueDefaultEEEEEvvEEEEvNT_6ParamsE --------------------------
	.section	.nv.shared._ZN7cutlass13device_kernelINS_4conv6kernel13ConvUniversalINS1_16ConvProblemShapeILNS1_8OperatorE0ELi3EEENS1_10collective14CollectiveConvINS1_46MainloopSm90TmaGmmaWarpSpecializedImplicitGemmILS5_0ELi5ELi3EN4cute5tupleIJNSA_1CILi2EEENSC_ILi1EEESE_EEENS1_36KernelImplicitTmaWarpSpecializedSm90ELi1EEENSB_IJNSC_ILi256EEENSC_ILi64EEENSB_IJSJ_EEEEEENS_10bfloat16_tESM_NSA_8TiledMMAINSA_8MMA_AtomIJNSA_4SM904GMMA27MMA_64x64x16_F32BF16BF16_SSILNSQ_5MajorE0ELSS_0ELNSQ_7ScaleInE1ELST_1EEEEEENSA_6LayoutINSB_IJSE_SE_SE_EEENSB_IJNSC_ILi0EEESY_SY_EEEEENSB_IJNSA_10UnderscoreES11_S11_EEEEENS7_6detail26Sm90ImplicitGemmTileTraitsINSA_20SM90_TMA_LOAD_IM2COLENSA_14ComposedLayoutINSA_7SwizzleILi3ELi4ELi3EEENSA_18smem_ptr_flag_bitsILi16EEENSW_INSB_IJNSB_IJNSC_ILi8EEENSC_ILi32EEEEEENSB_IJSJ_SE_EEENSB_IJSE_NSC_ILi5EEEEEEEEENSB_IJNSB_IJSJ_NSC_ILi512EEEEEENSB_IJSE_SY_EEENSB_IJSY_NSC_ILi16384EEEEEEEEEEEEEvEENS15_INSA_23SM90_TMA_LOAD_MULTICASTENS17_IS19_S1B_NSW_INSB_IJNSB_IJS1C_S1C_EEES1F_S1H_EEENSB_IJS1K_S1L_NSB_IJSY_NSC_ILi4096EEEEEEEEEEEEEvEEEENS_8epilogue10collective6detail29Sm90TmaWarpSpecializedAdapterINS23_15DefaultEpilogueISM_NSB_IJNSB_IJllllEEESE_SY_EEES28_NS22_6thread17LinearCombinationISM_Li1EffLNS29_9ScaleType4KindE0ELNS_15FloatRoundStyleE2ESM_EENS_4gemm15EpilogueDefaultEEEEEvvEEEEvNT_6ParamsE,"aw",@nobits
	.sectionflags	@""
	.align	16
	.zero		1024


//--------------------- .nv.shared.reserved.0     --------------------------
	.section	.nv.shared.reserved.0,"aw",@nobits
	.weak		__nv_reservedSMEM_offset_0_alias
	.size		__nv_reservedSMEM_offset_0_alias, 0, 0
	.other		__nv_reservedSMEM_offset_0_alias,@"STO_CUDA_RESERVED_SHARED STV_DEFAULT"
__nv_reservedSMEM_offset_0_alias:
	.zero		0


//--------------------- .nv.global                --------------------------
	.section	.nv.global,"aw",@nobits
.nv.global:
	.type		_ZN39_INTERNAL_3613adba_4_k_cu_21f4527e_31884cute1_E,@object
	.size		_ZN39_INTERNAL_3613adba_4_k_cu_21f4527e_31884cute1_E,(_ZN39_INTERNAL_3613adba_4_k_cu_21f4527e_31884cuda3std3__45__cpo6cbeginE - _ZN39_INTERNAL_3613adba_4_k_cu_21f4527e_31884cute1_E)
_ZN39_INTERNAL_3613adba_4_k_cu_21f4527e_31884cute1_E:
	.zero		1
	.type		_ZN39_INTERNAL_3613adba_4_k_cu_21f4527e_31884cuda3std3__45__cpo6cbeginE,@object
	.size		_ZN39_INTERNAL_3613adba_4_k_cu_21f4527e_31884cuda3std3__45__cpo6cbeginE,(_ZN39_INTERNAL_3613adba_4_k_cu_21f4527e_31884cuda3std3__48in_placeE - _ZN39_INTERNAL_3613adba_4_k_cu_21f4527e_31884cuda3std3__45__cpo6cbeginE)
_ZN39_INTERNAL_3613adba_4_k_cu_21f4527e_31884cuda3std3__45__cpo6cbeginE:
	.zero		1
	.type		_ZN39_INTERNAL_3613adba_4_k_cu_21f4527e_31884cuda3std3__48in_placeE,@object
	.size		_ZN39_INTERNAL_3613adba_4_k_cu_21f4527e_31884cuda3std3__48in_placeE,(_ZN39_INTERNAL_3613adba_4_k_cu_21f4527e_31884cuda3std6ranges3__45__cpo9iter_moveE - _ZN39_INTERNAL_3613adba_4_k_cu_21f4527e_31884cuda3std3__48in_placeE)
_ZN39_INTERNAL_3613adba_4_k_cu_21f4527e_31884cuda3std3__48in_placeE:
	.zero		1
	.type		_ZN39_INTERNAL_3613adba_4_k_cu_21f4527e_31884cuda3std6ranges3__45__cpo9iter_moveE,@object
	.size		_ZN39_INTERNAL_3613adba_4_k_cu_21f4527e_31884cuda3std6ranges3__45__cpo9iter_moveE,(_ZN39_INTERNAL_3613adba_4_k_cu_21f4527e_31884cuda3std3__45__cpo5beginE - _ZN39_INTERNAL_3613adba_4_k_cu_21f4527e_31884cuda3std6ranges3__45__cpo9iter_moveE)
_ZN39_INTERNAL_3613adba_4_k_cu_21f4527e_31884cuda3std6ranges3__45__cpo9iter_moveE:
	.zero		1
	.type		_ZN39_INTERNAL_3613adba_4_k_cu_21f4527e_31884cuda3std3__45__cpo5beginE,@object
	.size		_ZN39_INTERNAL_3613adba_4_k_cu_21f4527e_31884cuda3std3__45__cpo5beginE,(_ZN39_INTERNAL_3613adba_4_k_cu_21f4527e_31884cuda3std3__441_GLOBAL__N__3613adba_4_k_cu_21f4527e_31886ignoreE - _ZN39_INTERNAL_3613adba_4_k_cu_21f4527e_31884cuda3std3__45__cpo5beginE)
_ZN39_INTERNAL_3613adba_4_k_cu_21f4527e_31884cuda3std3__45__cpo5beginE:
	.zero		1
	.type		_ZN39_INTERNAL_3613adba_4_k_cu_21f4527e_31884cuda3std3__441_GLOBAL__N__3613adba_4_k_cu_21f4527e_31886ignoreE,@object
	.size		_ZN39_INTERNAL_3613adba_4_k_cu_21f4527e_31884cuda3std3__441_GLOBAL__N__3613adba_4_k_cu_21f4527e_31886ignoreE,(_ZN39_INTERNAL_3613adba_4_k_cu_21f4527e_31884cute7productE - _ZN39_INTERNAL_3613adba_4_k_cu_21f4527e_31884cuda3std3__441_GLOBAL__N__3613adba_4_k_cu_21f4527e_31886ignoreE)
_ZN39_INTERNAL_3613adba_4_k_cu_21f4527e_31884cuda3std3__441_GLOBAL__N__3613adba_4_k_cu_21f4527e_31886ignoreE:
	.zero		1
	.type		_ZN39_INTERNAL_3613adba_4_k_cu_21f4527e_31884cute7productE,@object
	.size		_ZN39_INTERNAL_3613adba_4_k_cu_21f4527e_31884cute7productE,(_ZN39_INTERNAL_3613adba_4_k_cu_21f4527e_31884cuda3std3__45__cpo3endE - _ZN39_INTERNAL_3613adba_4_k_cu_21f4527e_31884cute7productE)
_ZN39_INTERNAL_3613adba_4_k_cu_21f4527e_31884cute7productE:
	.zero		1
	.type		_ZN39_INTERNAL_3613adba_4_k_cu_21f4527e_31884cuda3std3__45__cpo3endE,@object
	.size		_ZN39_INTERNAL_3613adba_4_k_cu_21f4527e_31884cuda3std3__45__cpo3endE,(_ZN39_INTERNAL_3613adba_4_k_cu_21f4527e_31884cuda3std3__419piecewise_constructE - _ZN39_INTERNAL_3613adba_4_k_cu_21f4527e_31884cuda3std3__45__cpo3endE)
_ZN39_INTERNAL_3613adba_4_k_cu_21f4527e_31884cuda3std3__45__cpo3endE:
	.zero		1
	.type		_ZN39_INTERNAL_3613adba_4_k_cu_21f4527e_31884cuda3std3__419piecewise_constructE,@object
	.size		_ZN39_INTERNAL_3613adba_4_k_cu_21f4527e_31884cuda3std3__419piecewise_constructE,(_ZN39_INTERNAL_3613adba_4_k_cu_21f4527e_31884cuda3std3__45__cpo4cendE - _ZN39_INTERNAL_3613adba_4_k_cu_21f4527e_31884cuda3std3__419piecewise_constructE)
_ZN39_INTERNAL_3613adba_4_k_cu_21f4527e_31884cuda3std3__419piecewise_constructE:
	.zero		1
	.type		_ZN39_INTERNAL_3613adba_4_k_cu_21f4527e_31884cuda3std3__45__cpo4cendE,@object
	.size		_ZN39_INTERNAL_3613adba_4_k_cu_21f4527e_31884cuda3std3__45__cpo4cendE,(_ZN39_INTERNAL_3613adba_4_k_cu_21f4527e_31884cuda3std6ranges3__45__cpo4swapE - _ZN39_INTERNAL_3613adba_4_k_cu_21f4527e_31884cuda3std3__45__cpo4cendE)
_ZN39_INTERNAL_3613adba_4_k_cu_21f4527e_31884cuda3std3__45__cpo4cendE:
	.zero		1
	.type		_ZN39_INTERNAL_3613adba_4_k_cu_21f4527e_31884cuda3std6ranges3__45__cpo4swapE,@object
	.size		_ZN39_INTERNAL_3613adba_4_k_cu_21f4527e_31884cuda3std6ranges3__45__cpo4swapE,(.L_7 - _ZN39_INTERNAL_3613adba_4_k_cu_21f4527e_31884cuda3std6ranges3__45__cpo4swapE)
_ZN39_INTERNAL_3613adba_4_k_cu_21f4527e_31884cuda3std6ranges3__45__cpo4swapE:
	.zero		1
.L_7:


//--------------------- .nv.constant0._ZN7cutlass13device_kernelINS_4conv6kernel13ConvUniversalINS1_16ConvProblemShapeILNS1_8OperatorE0ELi3EEENS1_10collective14CollectiveConvINS1_46MainloopSm90TmaGmmaWarpSpecializedImplicitGemmILS5_0ELi5ELi3EN4cute5tupleIJNSA_1CILi2EEENSC_ILi1EEESE_EEENS1_36KernelImplicitTmaWarpSpecializedSm90ELi1EEENSB_IJNSC_ILi256EEENSC_ILi64EEENSB_IJSJ_EEEEEENS_10bfloat16_tESM_NSA_8TiledMMAINSA_8MMA_AtomIJNSA_4SM904GMMA27MMA_64x64x16_F32BF16BF16_SSILNSQ_5MajorE0ELSS_0ELNSQ_7ScaleInE1ELST_1EEEEEENSA_6LayoutINSB_IJSE_SE_SE_EEENSB_IJNSC_ILi0EEESY_SY_EEEEENSB_IJNSA_10UnderscoreES11_S11_EEEEENS7_6detail26Sm90ImplicitGemmTileTraitsINSA_20SM90_TMA_LOAD_IM2COLENSA_14ComposedLayoutINSA_7SwizzleILi3ELi4ELi3EEENSA_18smem_ptr_flag_bitsILi16EEENSW_INSB_IJNSB_IJNSC_ILi8EEENSC_ILi32EEEEEENSB_IJSJ_SE_EEENSB_IJSE_NSC_ILi5EEEEEEEEENSB_IJNSB_IJSJ_NSC_ILi512EEEEEENSB_IJSE_SY_EEENSB_IJSY_NSC_ILi16384EEEEEEEEEEEEEvEENS15_INSA_23SM90_TMA_LOAD_MULTICASTENS17_IS19_S1B_NSW_INSB_IJNSB_IJS1C_S1C_EEES1F_S1H_EEENSB_IJS1K_S1L_NSB_IJSY_NSC_ILi4096EEEEEEEEEEEEEvEEEENS_8epilogue10collective6detail29Sm90TmaWarpSpecializedAdapterINS23_15DefaultEpilogueISM_NSB_IJNSB_IJllllEEESE_SY_EEES28_NS22_6thread17LinearCombinationISM_Li1EffLNS29_9ScaleType4KindE0ELNS_15FloatRoundStyleE2ESM_EENS_4gemm15EpilogueDefaultEEEEEvvEEEEvNT_6ParamsE --------------------------
	.section	.nv.constant0._ZN7cutlass13device_kernelINS_4conv6kernel13ConvUniversalINS1_16ConvProblemShapeILNS1_8OperatorE0ELi3EEENS1_10collective14CollectiveConvINS1_46MainloopSm90TmaGmmaWarpSpecializedImplicitGemmILS5_0ELi5ELi3EN4cute5tupleIJNSA_1CILi2EEENSC_ILi1EEESE_EEENS1_36KernelImplicitTmaWarpSpecializedSm90ELi1EEENSB_IJNSC_ILi256EEENSC_ILi64EEENSB_IJSJ_EEEEEENS_10bfloat16_tESM_NSA_8TiledMMAINSA_8MMA_AtomIJNSA_4SM904GMMA27MMA_64x64x16_F32BF16BF16_SSILNSQ_5MajorE0ELSS_0ELNSQ_7ScaleInE1ELST_1EEEEEENSA_6LayoutINSB_IJSE_SE_SE_EEENSB_IJNSC_ILi0EEESY_SY_EEEEENSB_IJNSA_10UnderscoreES11_S11_EEEEENS7_6detail26Sm90ImplicitGemmTileTraitsINSA_20SM90_TMA_LOAD_IM2COLENSA_14ComposedLayoutINSA_7SwizzleILi3ELi4ELi3EEENSA_18smem_ptr_flag_bitsILi16EEENSW_INSB_IJNSB_IJNSC_ILi8EEENSC_ILi32EEEEEENSB_IJSJ_SE_EEENSB_IJSE_NSC_ILi5EEEEEEEEENSB_IJNSB_IJSJ_NSC_ILi512EEEEEENSB_IJSE_SY_EEENSB_IJSY_NSC_ILi16384EEEEEEEEEEEEEvEENS15_INSA_23SM90_TMA_LOAD_MULTICASTENS17_IS19_S1B_NSW_INSB_IJNSB_IJS1C_S1C_EEES1F_S1H_EEENSB_IJS1K_S1L_NSB_IJSY_NSC_ILi4096EEEEEEEEEEEEEvEEEENS_8epilogue10collective6detail29Sm90TmaWarpSpecializedAdapterINS23_15DefaultEpilogueISM_NSB_IJNSB_IJllllEEESE_SY_EEES28_NS22_6thread17LinearCombinationISM_Li1EffLNS29_9ScaleType4KindE0ELNS_15FloatRoundStyleE2ESM_EENS_4gemm15EpilogueDefaultEEEEEvvEEEEvNT_6ParamsE,"a",@progbits
	.sectionflags	@""
	.align	4
.nv.constant0._ZN7cutlass13device_kernelINS_4conv6kernel13ConvUniversalINS1_16ConvProblemShapeILNS1_8OperatorE0ELi3EEENS1_10collective14CollectiveConvINS1_46MainloopSm90TmaGmmaWarpSpecializedImplicitGemmILS5_0ELi5ELi3EN4cute5tupleIJNSA_1CILi2EEENSC_ILi1EEESE_EEENS1_36KernelImplicitTmaWarpSpecializedSm90ELi1EEENSB_IJNSC_ILi256EEENSC_ILi64EEENSB_IJSJ_EEEEEENS_10bfloat16_tESM_NSA_8TiledMMAINSA_8MMA_AtomIJNSA_4SM904GMMA27MMA_64x64x16_F32BF16BF16_SSILNSQ_5MajorE0ELSS_0ELNSQ_7ScaleInE1ELST_1EEEEEENSA_6LayoutINSB_IJSE_SE_SE_EEENSB_IJNSC_ILi0EEESY_SY_EEEEENSB_IJNSA_10UnderscoreES11_S11_EEEEENS7_6detail26Sm90ImplicitGemmTileTraitsINSA_20SM90_TMA_LOAD_IM2COLENSA_14ComposedLayoutINSA_7SwizzleILi3ELi4ELi3EEENSA_18smem_ptr_flag_bitsILi16EEENSW_INSB_IJNSB_IJNSC_ILi8EEENSC_ILi32EEEEEENSB_IJSJ_SE_EEENSB_IJSE_NSC_ILi5EEEEEEEEENSB_IJNSB_IJSJ_NSC_ILi512EEEEEENSB_IJSE_SY_EEENSB_IJSY_NSC_ILi16384EEEEEEEEEEEEEvEENS15_INSA_23SM90_TMA_LOAD_MULTICASTENS17_IS19_S1B_NSW_INSB_IJNSB_IJS1C_S1C_EEES1F_S1H_EEENSB_IJS1K_S1L_NSB_IJSY_NSC_ILi4096EEEEEEEEEEEEEvEEEENS_8epilogue10collective6detail29Sm90TmaWarpSpecializedAdapterINS23_15DefaultEpilogueISM_NSB_IJNSB_IJllllEEESE_SY_EEES28_NS22_6thread17LinearCombinationISM_Li1EffLNS29_9ScaleType4KindE0ELNS_15FloatRoundStyleE2ESM_EENS_4gemm15EpilogueDefaultEEEEEvvEEEEvNT_6ParamsE:
	.zero		1664


//--------------------- SYMBOLS --------------------------

	.type		.nv.reservedSmem.offset0,@object
	.size		.nv.reservedSmem.offset0,0x4
